//
// Generated by NVIDIA NVVM Compiler
//
// Compiler Build ID: CL-36424714
// Cuda compilation tools, release 13.0, V13.0.88
// Based on NVVM 20.0.0
//

.version 9.0
.target sm_100
.address_size 64

	// .globl	_Z15matrixMultiply1PfS_i
// _ZZ15matrixMultiply3PfS_iE2As has been demoted

.visible .entry _Z15matrixMultiply1PfS_i(
	.param .u64 .ptr .align 1 _Z15matrixMultiply1PfS_i_param_0,
	.param .u64 .ptr .align 1 _Z15matrixMultiply1PfS_i_param_1,
	.param .u32 _Z15matrixMultiply1PfS_i_param_2
)
{
	.reg .pred 	%p<10>;
	.reg .b32 	%r<81>;
	.reg .b32 	%f<55>;
	.reg .b64 	%rd<70>;

	ld.param.u64 	%rd9, [_Z15matrixMultiply1PfS_i_param_0];
	ld.param.u64 	%rd8, [_Z15matrixMultiply1PfS_i_param_1];
	ld.param.u32 	%r41, [_Z15matrixMultiply1PfS_i_param_2];
	cvta.to.global.u64 	%rd1, %rd9;
	mov.u32 	%r42, %ntid.y;
	mov.u32 	%r43, %ctaid.y;
	mul.lo.s32 	%r1, %r42, %r43;
	mov.u32 	%r2, %tid.y;
	add.s32 	%r3, %r1, %r2;
	mov.u32 	%r44, %ntid.x;
	mov.u32 	%r45, %ctaid.x;
	mov.u32 	%r46, %tid.x;
	mad.lo.s32 	%r4, %r44, %r45, %r46;
	setp.lt.s32 	%p1, %r41, 1;
	@%p1 bra 	$L__BB0_12;
	cvta.to.global.u64 	%rd10, %rd8;
	mad.lo.s32 	%r48, %r41, %r4, %r3;
	mul.wide.s32 	%rd11, %r48, 4;
	add.s64 	%rd2, %rd10, %rd11;
	ld.global.f32 	%f52, [%rd2];
	and.b32  	%r5, %r41, 7;
	setp.lt.u32 	%p2, %r41, 8;
	mov.b32 	%r79, 0;
	@%p2 bra 	$L__BB0_4;
	and.b32  	%r49, %r41, 2147483640;
	neg.s32 	%r77, %r49;
	add.s32 	%r50, %r2, %r41;
	add.s32 	%r76, %r50, %r1;
	shl.b32 	%r51, %r41, 1;
	add.s32 	%r75, %r3, %r51;
	mad.lo.s32 	%r74, %r41, 3, %r3;
	shl.b32 	%r52, %r41, 2;
	add.s32 	%r73, %r3, %r52;
	mad.lo.s32 	%r72, %r41, 5, %r3;
	mad.lo.s32 	%r71, %r41, 6, %r3;
	mad.lo.s32 	%r70, %r41, 7, %r3;
	mul.wide.u32 	%rd12, %r41, 8;
	add.s64 	%rd3, %rd1, %rd12;
	mul.wide.u32 	%rd13, %r41, 16;
	add.s64 	%rd4, %rd1, %rd13;
	mul.wide.u32 	%rd14, %r41, 20;
	add.s64 	%rd5, %rd1, %rd14;
	mul.wide.u32 	%rd15, %r41, 24;
	add.s64 	%rd6, %rd1, %rd15;
	mul.wide.u32 	%rd16, %r41, 28;
	add.s64 	%rd7, %rd1, %rd16;
	mov.u32 	%r68, %r4;
	mov.u32 	%r69, %r3;
$L__BB0_3:
	.pragma "nounroll";
	and.b32  	%r79, %r41, 2147483640;
	mul.wide.s32 	%rd17, %r68, 4;
	mul.wide.u32 	%rd18, %r41, 4;
	add.s64 	%rd19, %rd1, %rd17;
	add.s64 	%rd20, %rd19, %rd18;
	add.s64 	%rd21, %rd3, %rd17;
	mul.wide.u32 	%rd22, %r41, 12;
	add.s64 	%rd23, %rd19, %rd22;
	add.s64 	%rd24, %rd4, %rd17;
	add.s64 	%rd25, %rd5, %rd17;
	add.s64 	%rd26, %rd6, %rd17;
	add.s64 	%rd27, %rd7, %rd17;
	ld.global.f32 	%f9, [%rd19];
	mul.wide.u32 	%rd28, %r69, 4;
	add.s64 	%rd29, %rd1, %rd28;
	ld.global.f32 	%f10, [%rd29];
	fma.rn.f32 	%f11, %f9, %f10, %f52;
	st.global.f32 	[%rd2], %f11;
	ld.global.f32 	%f12, [%rd20];
	mul.wide.u32 	%rd30, %r76, 4;
	add.s64 	%rd31, %rd1, %rd30;
	ld.global.f32 	%f13, [%rd31];
	fma.rn.f32 	%f14, %f12, %f13, %f11;
	st.global.f32 	[%rd2], %f14;
	ld.global.f32 	%f15, [%rd21];
	mul.wide.u32 	%rd32, %r75, 4;
	add.s64 	%rd33, %rd1, %rd32;
	ld.global.f32 	%f16, [%rd33];
	fma.rn.f32 	%f17, %f15, %f16, %f14;
	st.global.f32 	[%rd2], %f17;
	ld.global.f32 	%f18, [%rd23];
	mul.wide.u32 	%rd34, %r74, 4;
	add.s64 	%rd35, %rd1, %rd34;
	ld.global.f32 	%f19, [%rd35];
	fma.rn.f32 	%f20, %f18, %f19, %f17;
	st.global.f32 	[%rd2], %f20;
	ld.global.f32 	%f21, [%rd24];
	mul.wide.u32 	%rd36, %r73, 4;
	add.s64 	%rd37, %rd1, %rd36;
	ld.global.f32 	%f22, [%rd37];
	fma.rn.f32 	%f23, %f21, %f22, %f20;
	st.global.f32 	[%rd2], %f23;
	ld.global.f32 	%f24, [%rd25];
	mul.wide.u32 	%rd38, %r72, 4;
	add.s64 	%rd39, %rd1, %rd38;
	ld.global.f32 	%f25, [%rd39];
	fma.rn.f32 	%f26, %f24, %f25, %f23;
	st.global.f32 	[%rd2], %f26;
	ld.global.f32 	%f27, [%rd26];
	mul.wide.u32 	%rd40, %r71, 4;
	add.s64 	%rd41, %rd1, %rd40;
	ld.global.f32 	%f28, [%rd41];
	fma.rn.f32 	%f29, %f27, %f28, %f26;
	st.global.f32 	[%rd2], %f29;
	ld.global.f32 	%f30, [%rd27];
	mul.wide.u32 	%rd42, %r70, 4;
	add.s64 	%rd43, %rd1, %rd42;
	ld.global.f32 	%f31, [%rd43];
	fma.rn.f32 	%f52, %f30, %f31, %f29;
	st.global.f32 	[%rd2], %f52;
	add.s32 	%r77, %r77, 8;
	shl.b32 	%r53, %r41, 3;
	add.s32 	%r76, %r76, %r53;
	add.s32 	%r75, %r75, %r53;
	add.s32 	%r74, %r74, %r53;
	add.s32 	%r73, %r73, %r53;
	add.s32 	%r72, %r72, %r53;
	add.s32 	%r71, %r71, %r53;
	add.s32 	%r70, %r70, %r53;
	add.s32 	%r69, %r69, %r53;
	add.s32 	%r68, %r68, %r53;
	setp.ne.s32 	%p3, %r77, 0;
	@%p3 bra 	$L__BB0_3;
$L__BB0_4:
	setp.eq.s32 	%p4, %r5, 0;
	@%p4 bra 	$L__BB0_12;
	and.b32  	%r36, %r41, 3;
	setp.lt.u32 	%p5, %r5, 4;
	@%p5 bra 	$L__BB0_7;
	mul.lo.s32 	%r54, %r79, %r41;
	add.s32 	%r55, %r54, %r4;
	mul.wide.s32 	%rd44, %r55, 4;
	add.s64 	%rd45, %rd1, %rd44;
	ld.global.f32 	%f32, [%rd45];
	add.s32 	%r56, %r54, %r3;
	mul.wide.u32 	%rd46, %r56, 4;
	add.s64 	%rd47, %rd1, %rd46;
	ld.global.f32 	%f33, [%rd47];
	fma.rn.f32 	%f34, %f32, %f33, %f52;
	st.global.f32 	[%rd2], %f34;
	mul.wide.u32 	%rd48, %r41, 4;
	add.s64 	%rd49, %rd45, %rd48;
	ld.global.f32 	%f35, [%rd49];
	add.s32 	%r57, %r56, %r41;
	mul.wide.u32 	%rd50, %r57, 4;
	add.s64 	%rd51, %rd1, %rd50;
	ld.global.f32 	%f36, [%rd51];
	fma.rn.f32 	%f37, %f35, %f36, %f34;
	st.global.f32 	[%rd2], %f37;
	add.s64 	%rd52, %rd49, %rd48;
	ld.global.f32 	%f38, [%rd52];
	add.s32 	%r58, %r57, %r41;
	mul.wide.u32 	%rd53, %r58, 4;
	add.s64 	%rd54, %rd1, %rd53;
	ld.global.f32 	%f39, [%rd54];
	fma.rn.f32 	%f40, %f38, %f39, %f37;
	st.global.f32 	[%rd2], %f40;
	add.s64 	%rd55, %rd52, %rd48;
	ld.global.f32 	%f41, [%rd55];
	add.s32 	%r59, %r58, %r41;
	mul.wide.u32 	%rd56, %r59, 4;
	add.s64 	%rd57, %rd1, %rd56;
	ld.global.f32 	%f42, [%rd57];
	fma.rn.f32 	%f52, %f41, %f42, %f40;
	st.global.f32 	[%rd2], %f52;
	add.s32 	%r79, %r79, 4;
$L__BB0_7:
	setp.eq.s32 	%p6, %r36, 0;
	@%p6 bra 	$L__BB0_12;
	setp.eq.s32 	%p7, %r36, 1;
	@%p7 bra 	$L__BB0_10;
	mul.lo.s32 	%r60, %r79, %r41;
	add.s32 	%r61, %r60, %r4;
	mul.wide.s32 	%rd58, %r61, 4;
	add.s64 	%rd59, %rd1, %rd58;
	ld.global.f32 	%f43, [%rd59];
	add.s32 	%r62, %r60, %r3;
	mul.wide.u32 	%rd60, %r62, 4;
	add.s64 	%rd61, %rd1, %rd60;
	ld.global.f32 	%f44, [%rd61];
	fma.rn.f32 	%f45, %f43, %f44, %f52;
	st.global.f32 	[%rd2], %f45;
	mul.wide.u32 	%rd62, %r41, 4;
	add.s64 	%rd63, %rd59, %rd62;
	ld.global.f32 	%f46, [%rd63];
	add.s32 	%r63, %r62, %r41;
	mul.wide.u32 	%rd64, %r63, 4;
	add.s64 	%rd65, %rd1, %rd64;
	ld.global.f32 	%f47, [%rd65];
	fma.rn.f32 	%f52, %f46, %f47, %f45;
	st.global.f32 	[%rd2], %f52;
	add.s32 	%r79, %r79, 2;
$L__BB0_10:
	and.b32  	%r64, %r41, 1;
	setp.eq.b32 	%p8, %r64, 1;
	not.pred 	%p9, %p8;
	@%p9 bra 	$L__BB0_12;
	mul.lo.s32 	%r65, %r79, %r41;
	add.s32 	%r66, %r65, %r4;
	mul.wide.s32 	%rd66, %r66, 4;
	add.s64 	%rd67, %rd1, %rd66;
	ld.global.f32 	%f48, [%rd67];
	add.s32 	%r67, %r65, %r3;
	mul.wide.u32 	%rd68, %r67, 4;
	add.s64 	%rd69, %rd1, %rd68;
	ld.global.f32 	%f49, [%rd69];
	fma.rn.f32 	%f50, %f48, %f49, %f52;
	st.global.f32 	[%rd2], %f50;
$L__BB0_12:
	ret;

}
	// .globl	_Z15matrixMultiply2PfS_i
.visible .entry _Z15matrixMultiply2PfS_i(
	.param .u64 .ptr .align 1 _Z15matrixMultiply2PfS_i_param_0,
	.param .u64 .ptr .align 1 _Z15matrixMultiply2PfS_i_param_1,
	.param .u32 _Z15matrixMultiply2PfS_i_param_2
)
{
	.reg .pred 	%p<10>;
	.reg .b32 	%r<83>;
	.reg .b32 	%f<67>;
	.reg .b64 	%rd<71>;

	ld.param.u64 	%rd8, [_Z15matrixMultiply2PfS_i_param_0];
	ld.param.u32 	%r42, [_Z15matrixMultiply2PfS_i_param_2];
	cvta.to.global.u64 	%rd1, %rd8;
	mov.u32 	%r43, %ctaid.x;
	shl.b32 	%r44, %r43, 5;
	mov.u32 	%r45, %tid.x;
	add.s32 	%r1, %r44, %r45;
	mov.u32 	%r46, %ctaid.y;
	shl.b32 	%r2, %r46, 5;
	mov.u32 	%r3, %tid.y;
	add.s32 	%r47, %r2, %r3;
	max.s32 	%r48, %r1, %r47;
	setp.ge.s32 	%p1, %r48, %r42;
	@%p1 bra 	$L__BB1_13;
	and.b32  	%r5, %r42, 7;
	setp.lt.u32 	%p2, %r42, 8;
	mov.f32 	%f66, 0f00000000;
	mov.b32 	%r81, 0;
	@%p2 bra 	$L__BB1_4;
	and.b32  	%r50, %r42, 2147483640;
	neg.s32 	%r79, %r50;
	mul.wide.s32 	%rd9, %r42, 12;
	add.s64 	%rd2, %rd1, %rd9;
	mul.wide.s32 	%rd10, %r42, 16;
	add.s64 	%rd3, %rd1, %rd10;
	mul.wide.s32 	%rd11, %r42, 20;
	add.s64 	%rd4, %rd1, %rd11;
	mul.wide.s32 	%rd12, %r42, 24;
	add.s64 	%rd5, %rd1, %rd12;
	mul.wide.s32 	%rd13, %r42, 28;
	add.s64 	%rd6, %rd1, %rd13;
	add.s32 	%r51, %r3, %r42;
	add.s32 	%r77, %r51, %r2;
	shl.b32 	%r52, %r42, 1;
	add.s32 	%r76, %r47, %r52;
	mad.lo.s32 	%r75, %r42, 3, %r47;
	shl.b32 	%r53, %r42, 2;
	add.s32 	%r74, %r47, %r53;
	mad.lo.s32 	%r73, %r42, 5, %r47;
	mad.lo.s32 	%r72, %r42, 6, %r47;
	mad.lo.s32 	%r71, %r42, 7, %r47;
	mov.f32 	%f66, 0f00000000;
	mov.u32 	%r70, %r47;
	mov.u32 	%r78, %r1;
$L__BB1_3:
	.pragma "nounroll";
	and.b32  	%r81, %r42, 2147483640;
	mul.wide.s32 	%rd14, %r78, 4;
	mul.wide.s32 	%rd15, %r42, 4;
	add.s64 	%rd16, %rd1, %rd14;
	add.s64 	%rd17, %rd16, %rd15;
	mul.wide.s32 	%rd18, %r42, 8;
	add.s64 	%rd19, %rd16, %rd18;
	add.s64 	%rd20, %rd2, %rd14;
	add.s64 	%rd21, %rd3, %rd14;
	add.s64 	%rd22, %rd4, %rd14;
	add.s64 	%rd23, %rd5, %rd14;
	add.s64 	%rd24, %rd6, %rd14;
	mul.wide.u32 	%rd25, %r70, 4;
	add.s64 	%rd26, %rd1, %rd25;
	ld.global.f32 	%f16, [%rd26];
	ld.global.f32 	%f17, [%rd16];
	fma.rn.f32 	%f18, %f16, %f17, %f66;
	mul.wide.u32 	%rd27, %r77, 4;
	add.s64 	%rd28, %rd1, %rd27;
	ld.global.f32 	%f19, [%rd28];
	ld.global.f32 	%f20, [%rd17];
	fma.rn.f32 	%f21, %f19, %f20, %f18;
	mul.wide.u32 	%rd29, %r76, 4;
	add.s64 	%rd30, %rd1, %rd29;
	ld.global.f32 	%f22, [%rd30];
	ld.global.f32 	%f23, [%rd19];
	fma.rn.f32 	%f24, %f22, %f23, %f21;
	mul.wide.u32 	%rd31, %r75, 4;
	add.s64 	%rd32, %rd1, %rd31;
	ld.global.f32 	%f25, [%rd32];
	ld.global.f32 	%f26, [%rd20];
	fma.rn.f32 	%f27, %f25, %f26, %f24;
	mul.wide.u32 	%rd33, %r74, 4;
	add.s64 	%rd34, %rd1, %rd33;
	ld.global.f32 	%f28, [%rd34];
	ld.global.f32 	%f29, [%rd21];
	fma.rn.f32 	%f30, %f28, %f29, %f27;
	mul.wide.u32 	%rd35, %r73, 4;
	add.s64 	%rd36, %rd1, %rd35;
	ld.global.f32 	%f31, [%rd36];
	ld.global.f32 	%f32, [%rd22];
	fma.rn.f32 	%f33, %f31, %f32, %f30;
	mul.wide.u32 	%rd37, %r72, 4;
	add.s64 	%rd38, %rd1, %rd37;
	ld.global.f32 	%f34, [%rd38];
	ld.global.f32 	%f35, [%rd23];
	fma.rn.f32 	%f36, %f34, %f35, %f33;
	mul.wide.u32 	%rd39, %r71, 4;
	add.s64 	%rd40, %rd1, %rd39;
	ld.global.f32 	%f37, [%rd40];
	ld.global.f32 	%f38, [%rd24];
	fma.rn.f32 	%f66, %f37, %f38, %f36;
	add.s32 	%r79, %r79, 8;
	shl.b32 	%r54, %r42, 3;
	add.s32 	%r78, %r78, %r54;
	add.s32 	%r77, %r77, %r54;
	add.s32 	%r76, %r76, %r54;
	add.s32 	%r75, %r75, %r54;
	add.s32 	%r74, %r74, %r54;
	add.s32 	%r73, %r73, %r54;
	add.s32 	%r72, %r72, %r54;
	add.s32 	%r71, %r71, %r54;
	add.s32 	%r70, %r70, %r54;
	setp.ne.s32 	%p3, %r79, 0;
	@%p3 bra 	$L__BB1_3;
$L__BB1_4:
	setp.eq.s32 	%p4, %r5, 0;
	@%p4 bra 	$L__BB1_12;
	and.b32  	%r36, %r42, 3;
	setp.lt.u32 	%p5, %r5, 4;
	@%p5 bra 	$L__BB1_7;
	mul.lo.s32 	%r55, %r81, %r42;
	add.s32 	%r56, %r55, %r47;
	mul.wide.u32 	%rd41, %r56, 4;
	add.s64 	%rd42, %rd1, %rd41;
	ld.global.f32 	%f40, [%rd42];
	add.s32 	%r57, %r55, %r1;
	mul.wide.s32 	%rd43, %r57, 4;
	add.s64 	%rd44, %rd1, %rd43;
	ld.global.f32 	%f41, [%rd44];
	fma.rn.f32 	%f42, %f40, %f41, %f66;
	add.s32 	%r58, %r56, %r42;
	mul.wide.u32 	%rd45, %r58, 4;
	add.s64 	%rd46, %rd1, %rd45;
	ld.global.f32 	%f43, [%rd46];
	mul.wide.s32 	%rd47, %r42, 4;
	add.s64 	%rd48, %rd44, %rd47;
	ld.global.f32 	%f44, [%rd48];
	fma.rn.f32 	%f45, %f43, %f44, %f42;
	add.s32 	%r59, %r58, %r42;
	mul.wide.u32 	%rd49, %r59, 4;
	add.s64 	%rd50, %rd1, %rd49;
	ld.global.f32 	%f46, [%rd50];
	add.s64 	%rd51, %rd48, %rd47;
	ld.global.f32 	%f47, [%rd51];
	fma.rn.f32 	%f48, %f46, %f47, %f45;
	add.s32 	%r60, %r59, %r42;
	mul.wide.u32 	%rd52, %r60, 4;
	add.s64 	%rd53, %rd1, %rd52;
	ld.global.f32 	%f49, [%rd53];
	add.s64 	%rd54, %rd51, %rd47;
	ld.global.f32 	%f50, [%rd54];
	fma.rn.f32 	%f66, %f49, %f50, %f48;
	add.s32 	%r81, %r81, 4;
$L__BB1_7:
	setp.eq.s32 	%p6, %r36, 0;
	@%p6 bra 	$L__BB1_12;
	setp.eq.s32 	%p7, %r36, 1;
	@%p7 bra 	$L__BB1_10;
	mul.lo.s32 	%r61, %r81, %r42;
	add.s32 	%r62, %r61, %r47;
	mul.wide.u32 	%rd55, %r62, 4;
	add.s64 	%rd56, %rd1, %rd55;
	ld.global.f32 	%f52, [%rd56];
	add.s32 	%r63, %r61, %r1;
	mul.wide.s32 	%rd57, %r63, 4;
	add.s64 	%rd58, %rd1, %rd57;
	ld.global.f32 	%f53, [%rd58];
	fma.rn.f32 	%f54, %f52, %f53, %f66;
	add.s32 	%r64, %r62, %r42;
	mul.wide.u32 	%rd59, %r64, 4;
	add.s64 	%rd60, %rd1, %rd59;
	ld.global.f32 	%f55, [%rd60];
	mul.wide.s32 	%rd61, %r42, 4;
	add.s64 	%rd62, %rd58, %rd61;
	ld.global.f32 	%f56, [%rd62];
	fma.rn.f32 	%f66, %f55, %f56, %f54;
	add.s32 	%r81, %r81, 2;
$L__BB1_10:
	and.b32  	%r65, %r42, 1;
	setp.eq.b32 	%p8, %r65, 1;
	not.pred 	%p9, %p8;
	@%p9 bra 	$L__BB1_12;
	mul.lo.s32 	%r66, %r81, %r42;
	add.s32 	%r67, %r66, %r47;
	mul.wide.u32 	%rd63, %r67, 4;
	add.s64 	%rd64, %rd1, %rd63;
	ld.global.f32 	%f57, [%rd64];
	add.s32 	%r68, %r66, %r1;
	mul.wide.s32 	%rd65, %r68, 4;
	add.s64 	%rd66, %rd1, %rd65;
	ld.global.f32 	%f58, [%rd66];
	fma.rn.f32 	%f66, %f57, %f58, %f66;
$L__BB1_12:
	ld.param.u64 	%rd70, [_Z15matrixMultiply2PfS_i_param_1];
	mad.lo.s32 	%r69, %r42, %r47, %r1;
	cvta.to.global.u64 	%rd67, %rd70;
	mul.wide.s32 	%rd68, %r69, 4;
	add.s64 	%rd69, %rd67, %rd68;
	st.global.f32 	[%rd69], %f66;
$L__BB1_13:
	ret;

}
	// .globl	_Z15matrixMultiply3PfS_i
.visible .entry _Z15matrixMultiply3PfS_i(
	.param .u64 .ptr .align 1 _Z15matrixMultiply3PfS_i_param_0,
	.param .u64 .ptr .align 1 _Z15matrixMultiply3PfS_i_param_1,
	.param .u32 _Z15matrixMultiply3PfS_i_param_2
)
{
	.reg .pred 	%p<7>;
	.reg .b32 	%r<37>;
	.reg .b32 	%f<107>;
	.reg .b64 	%rd<9>;
	// demoted variable
	.shared .align 4 .b8 _ZZ15matrixMultiply3PfS_iE2As[4096];
	ld.param.u64 	%rd2, [_Z15matrixMultiply3PfS_i_param_0];
	ld.param.u64 	%rd3, [_Z15matrixMultiply3PfS_i_param_1];
	ld.param.u32 	%r19, [_Z15matrixMultiply3PfS_i_param_2];
	mov.u32 	%r1, %ctaid.y;
	mov.u32 	%r2, %tid.y;
	mov.u32 	%r3, %ctaid.x;
	shl.b32 	%r4, %r3, 5;
	mov.u32 	%r5, %tid.x;
	add.s32 	%r6, %r4, %r5;
	setp.lt.s32 	%p1, %r19, 1;
	mov.f32 	%f106, 0f00000000;
	@%p1 bra 	$L__BB2_5;
	add.s32 	%r20, %r19, 31;
	shr.u32 	%r21, %r20, 5;
	shl.b32 	%r22, %r2, 7;
	mov.u32 	%r23, _ZZ15matrixMultiply3PfS_iE2As;
	add.s32 	%r7, %r23, %r22;
	shl.b32 	%r24, %r5, 2;
	add.s32 	%r8, %r7, %r24;
	add.s32 	%r9, %r23, %r24;
	neg.s32 	%r36, %r21;
	mad.lo.s32 	%r25, %r2, %r19, %r5;
	add.s32 	%r35, %r25, %r4;
	shl.b32 	%r12, %r19, 5;
	cvta.to.global.u64 	%rd1, %rd2;
	mov.f32 	%f106, 0f00000000;
	mov.u32 	%r34, %r2;
$L__BB2_2:
	setp.ge.s32 	%p2, %r6, %r19;
	setp.ge.u32 	%p3, %r34, %r19;
	mov.f32 	%f105, 0f00000000;
	or.pred  	%p4, %p2, %p3;
	@%p4 bra 	$L__BB2_4;
	mul.wide.u32 	%rd4, %r35, 4;
	add.s64 	%rd5, %rd1, %rd4;
	ld.global.f32 	%f105, [%rd5];
$L__BB2_4:
	st.shared.f32 	[%r8], %f105;
	bar.sync 	0;
	ld.shared.f32 	%f9, [%r7];
	ld.shared.f32 	%f10, [%r9];
	fma.rn.f32 	%f11, %f9, %f10, %f106;
	ld.shared.f32 	%f12, [%r7+4];
	ld.shared.f32 	%f13, [%r9+128];
	fma.rn.f32 	%f14, %f12, %f13, %f11;
	ld.shared.f32 	%f15, [%r7+8];
	ld.shared.f32 	%f16, [%r9+256];
	fma.rn.f32 	%f17, %f15, %f16, %f14;
	ld.shared.f32 	%f18, [%r7+12];
	ld.shared.f32 	%f19, [%r9+384];
	fma.rn.f32 	%f20, %f18, %f19, %f17;
	ld.shared.f32 	%f21, [%r7+16];
	ld.shared.f32 	%f22, [%r9+512];
	fma.rn.f32 	%f23, %f21, %f22, %f20;
	ld.shared.f32 	%f24, [%r7+20];
	ld.shared.f32 	%f25, [%r9+640];
	fma.rn.f32 	%f26, %f24, %f25, %f23;
	ld.shared.f32 	%f27, [%r7+24];
	ld.shared.f32 	%f28, [%r9+768];
	fma.rn.f32 	%f29, %f27, %f28, %f26;
	ld.shared.f32 	%f30, [%r7+28];
	ld.shared.f32 	%f31, [%r9+896];
	fma.rn.f32 	%f32, %f30, %f31, %f29;
	ld.shared.f32 	%f33, [%r7+32];
	ld.shared.f32 	%f34, [%r9+1024];
	fma.rn.f32 	%f35, %f33, %f34, %f32;
	ld.shared.f32 	%f36, [%r7+36];
	ld.shared.f32 	%f37, [%r9+1152];
	fma.rn.f32 	%f38, %f36, %f37, %f35;
	ld.shared.f32 	%f39, [%r7+40];
	ld.shared.f32 	%f40, [%r9+1280];
	fma.rn.f32 	%f41, %f39, %f40, %f38;
	ld.shared.f32 	%f42, [%r7+44];
	ld.shared.f32 	%f43, [%r9+1408];
	fma.rn.f32 	%f44, %f42, %f43, %f41;
	ld.shared.f32 	%f45, [%r7+48];
	ld.shared.f32 	%f46, [%r9+1536];
	fma.rn.f32 	%f47, %f45, %f46, %f44;
	ld.shared.f32 	%f48, [%r7+52];
	ld.shared.f32 	%f49, [%r9+1664];
	fma.rn.f32 	%f50, %f48, %f49, %f47;
	ld.shared.f32 	%f51, [%r7+56];
	ld.shared.f32 	%f52, [%r9+1792];
	fma.rn.f32 	%f53, %f51, %f52, %f50;
	ld.shared.f32 	%f54, [%r7+60];
	ld.shared.f32 	%f55, [%r9+1920];
	fma.rn.f32 	%f56, %f54, %f55, %f53;
	ld.shared.f32 	%f57, [%r7+64];
	ld.shared.f32 	%f58, [%r9+2048];
	fma.rn.f32 	%f59, %f57, %f58, %f56;
	ld.shared.f32 	%f60, [%r7+68];
	ld.shared.f32 	%f61, [%r9+2176];
	fma.rn.f32 	%f62, %f60, %f61, %f59;
	ld.shared.f32 	%f63, [%r7+72];
	ld.shared.f32 	%f64, [%r9+2304];
	fma.rn.f32 	%f65, %f63, %f64, %f62;
	ld.shared.f32 	%f66, [%r7+76];
	ld.shared.f32 	%f67, [%r9+2432];
	fma.rn.f32 	%f68, %f66, %f67, %f65;
	ld.shared.f32 	%f69, [%r7+80];
	ld.shared.f32 	%f70, [%r9+2560];
	fma.rn.f32 	%f71, %f69, %f70, %f68;
	ld.shared.f32 	%f72, [%r7+84];
	ld.shared.f32 	%f73, [%r9+2688];
	fma.rn.f32 	%f74, %f72, %f73, %f71;
	ld.shared.f32 	%f75, [%r7+88];
	ld.shared.f32 	%f76, [%r9+2816];
	fma.rn.f32 	%f77, %f75, %f76, %f74;
	ld.shared.f32 	%f78, [%r7+92];
	ld.shared.f32 	%f79, [%r9+2944];
	fma.rn.f32 	%f80, %f78, %f79, %f77;
	ld.shared.f32 	%f81, [%r7+96];
	ld.shared.f32 	%f82, [%r9+3072];
	fma.rn.f32 	%f83, %f81, %f82, %f80;
	ld.shared.f32 	%f84, [%r7+100];
	ld.shared.f32 	%f85, [%r9+3200];
	fma.rn.f32 	%f86, %f84, %f85, %f83;
	ld.shared.f32 	%f87, [%r7+104];
	ld.shared.f32 	%f88, [%r9+3328];
	fma.rn.f32 	%f89, %f87, %f88, %f86;
	ld.shared.f32 	%f90, [%r7+108];
	ld.shared.f32 	%f91, [%r9+3456];
	fma.rn.f32 	%f92, %f90, %f91, %f89;
	ld.shared.f32 	%f93, [%r7+112];
	ld.shared.f32 	%f94, [%r9+3584];
	fma.rn.f32 	%f95, %f93, %f94, %f92;
	ld.shared.f32 	%f96, [%r7+116];
	ld.shared.f32 	%f97, [%r9+3712];
	fma.rn.f32 	%f98, %f96, %f97, %f95;
	ld.shared.f32 	%f99, [%r7+120];
	ld.shared.f32 	%f100, [%r9+3840];
	fma.rn.f32 	%f101, %f99, %f100, %f98;
	ld.shared.f32 	%f102, [%r7+124];
	ld.shared.f32 	%f103, [%r9+3968];
	fma.rn.f32 	%f106, %f102, %f103, %f101;
	bar.sync 	0;
	add.s32 	%r36, %r36, 1;
	setp.ne.s32 	%p5, %r36, 0;
	add.s32 	%r35, %r35, %r12;
	add.s32 	%r34, %r34, 32;
	@%p5 bra 	$L__BB2_2;
$L__BB2_5:
	shl.b32 	%r26, %r1, 5;
	add.s32 	%r27, %r26, %r2;
	max.s32 	%r28, %r27, %r6;
	setp.ge.s32 	%p6, %r28, %r19;
	@%p6 bra 	$L__BB2_7;
	mov.u32 	%r29, %ntid.y;
	mad.lo.s32 	%r30, %r1, %r29, %r2;
	mov.u32 	%r31, %ntid.x;
	mad.lo.s32 	%r32, %r3, %r31, %r5;
	mad.lo.s32 	%r33, %r19, %r30, %r32;
	cvta.to.global.u64 	%rd6, %rd3;
	mul.wide.u32 	%rd7, %r33, 4;
	add.s64 	%rd8, %rd6, %rd7;
	st.global.f32 	[%rd8], %f106;
$L__BB2_7:
	ret;

}


// ===== COMPILED SASS (sm_100) =====

	.target	sm_100

	.elftype	@"ET_EXEC"


//--------------------- .note.nv.tkinfo           --------------------------
	.section	.note.nv.tkinfo,"",@"SHT_NOTE"
	.sectionflags	@"SHF_NOTE_NV_TKINFO"
	.tkinfo
        /*0018*/ 	.word	0x00000002
        /*0030*/ 	.string	""
        /*0030*/ 	.string	"ptxas"
        /*0030*/ 	.string	"Cuda compilation tools, release 13.0, V13.0.88"
        /*0030*/ 	.string	"Build cuda_13.0.r13.0/compiler.36424714_0"
        /*0030*/ 	.string	"-arch sm_100 -m 64 "



//--------------------- .note.nv.cuinfo           --------------------------
	.section	.note.nv.cuinfo,"",@"SHT_NOTE"
	.sectionflags	@"SHF_NOTE_NV_CUINFO"
        /*0018*/ 	.short	0x0002
        /*001a*/ 	.short	0x0064
        /*001c*/ 	.short	0x0082
	.zero		2


//--------------------- .nv.info                  --------------------------
	.section	.nv.info,"",@"SHT_CUDA_INFO"
	.align	4


	//----- nvinfo : EIATTR_REGCOUNT
	.align		4
        /*0000*/ 	.byte	0x04, 0x2f
        /*0002*/ 	.short	(.L_1 - .L_0)
	.align		4
.L_0:
        /*0004*/ 	.word	index@(_Z15matrixMultiply1PfS_i)
        /*0008*/ 	.word	0x0000001e


	//----- nvinfo : EIATTR_FRAME_SIZE
	.align		4
.L_1:
        /*000c*/ 	.byte	0x04, 0x11
        /*000e*/ 	.short	(.L_3 - .L_2)
	.align		4
.L_2:
        /*0010*/ 	.word	index@(_Z15matrixMultiply1PfS_i)
        /*0014*/ 	.word	0x00000000


	//----- nvinfo : EIATTR_REGCOUNT
	.align		4
.L_3:
        /*0018*/ 	.byte	0x04, 0x2f
        /*001a*/ 	.short	(.L_5 - .L_4)
	.align		4
.L_4:
        /*001c*/ 	.word	index@(_Z15matrixMultiply2PfS_i)
        /*0020*/ 	.word	0x00000020


	//----- nvinfo : EIATTR_FRAME_SIZE
	.align		4
.L_5:
        /*0024*/ 	.byte	0x04, 0x11
        /*0026*/ 	.short	(.L_7 - .L_6)
	.align		4
.L_6:
        /*0028*/ 	.word	index@(_Z15matrixMultiply2PfS_i)
        /*002c*/ 	.word	0x00000000


	//----- nvinfo : EIATTR_REGCOUNT
	.align		4
.L_7:
        /*0030*/ 	.byte	0x04, 0x2f
        /*0032*/ 	.short	(.L_9 - .L_8)
	.align		4
.L_8:
        /*0034*/ 	.word	index@(_Z15matrixMultiply3PfS_i)
        /*0038*/ 	.word	0x00000020


	//----- nvinfo : EIATTR_FRAME_SIZE
	.align		4
.L_9:
        /*003c*/ 	.byte	0x04, 0x11
        /*003e*/ 	.short	(.L_11 - .L_10)
	.align		4
.L_10:
        /*0040*/ 	.word	index@(_Z15matrixMultiply3PfS_i)
        /*0044*/ 	.word	0x00000000


	//----- nvinfo : EIATTR_MIN_STACK_SIZE
	.align		4
.L_11:
        /*0048*/ 	.byte	0x04, 0x12
        /*004a*/ 	.short	(.L_13 - .L_12)
	.align		4
.L_12:
        /*004c*/ 	.word	index@(_Z15matrixMultiply3PfS_i)
        /*0050*/ 	.word	0x00000000


	//----- nvinfo : EIATTR_MIN_STACK_SIZE
	.align		4
.L_13:
        /*0054*/ 	.byte	0x04, 0x12
        /*0056*/ 	.short	(.L_15 - .L_14)
	.align		4
.L_14:
        /*0058*/ 	.word	index@(_Z15matrixMultiply2PfS_i)
        /*005c*/ 	.word	0x00000000


	//----- nvinfo : EIATTR_MIN_STACK_SIZE
	.align		4
.L_15:
        /*0060*/ 	.byte	0x04, 0x12
        /*0062*/ 	.short	(.L_17 - .L_16)
	.align		4
.L_16:
        /*0064*/ 	.word	index@(_Z15matrixMultiply1PfS_i)
        /*0068*/ 	.word	0x00000000
.L_17:


//--------------------- .nv.compat                --------------------------
	.section	.nv.compat,"",@"SHT_CUDA_COMPAT_INFO"
	.align	4
        /*0000*/ 	.byte	0x02, 0x09, 0x00, 0x00, 0x02, 0x02, 0x01, 0x00, 0x02, 0x05, 0x05, 0x00, 0x03, 0x07, 0x01, 0x01
        /*0010*/ 	.byte	0x02, 0x03, 0x00, 0x00, 0x02, 0x06, 0x01, 0x00, 0x04, 0x0b, 0x08, 0x00, 0x09, 0x00, 0x00, 0x00
        /*0020*/ 	.byte	0x00, 0x00, 0x00, 0x00


//--------------------- .nv.info._Z15matrixMultiply3PfS_i --------------------------
	.section	.nv.info._Z15matrixMultiply3PfS_i,"",@"SHT_CUDA_INFO"
	.sectionflags	@""
	.align	4


	//----- nvinfo : EIATTR_CUDA_API_VERSION
	.align		4
        /*0000*/ 	.byte	0x04, 0x37
        /*0002*/ 	.short	(.L_19 - .L_18)
.L_18:
        /*0004*/ 	.word	0x00000082


	//----- nvinfo : EIATTR_KPARAM_INFO
	.align		4
.L_19:
        /*0008*/ 	.byte	0x04, 0x17
        /*000a*/ 	.short	(.L_21 - .L_20)
.L_20:
        /*000c*/ 	.word	0x00000000
        /*0010*/ 	.short	0x0002
        /*0012*/ 	.short	0x0010
        /*0014*/ 	.byte	0x00, 0xf0, 0x11, 0x00


	//----- nvinfo : EIATTR_KPARAM_INFO
	.align		4
.L_21:
        /*0018*/ 	.byte	0x04, 0x17
        /*001a*/ 	.short	(.L_23 - .L_22)
.L_22:
        /*001c*/ 	.word	0x00000000
        /*0020*/ 	.short	0x0001
        /*0022*/ 	.short	0x0008
        /*0024*/ 	.byte	0x00, 0xf5, 0x21, 0x00


	//----- nvinfo : EIATTR_KPARAM_INFO
	.align		4
.L_23:
        /*0028*/ 	.byte	0x04, 0x17
        /*002a*/ 	.short	(.L_25 - .L_24)
.L_24:
        /*002c*/ 	.word	0x00000000
        /*0030*/ 	.short	0x0000
        /*0032*/ 	.short	0x0000
        /*0034*/ 	.byte	0x00, 0xf5, 0x21, 0x00


	//----- nvinfo : EIATTR_SPARSE_MMA_MASK
	.align		4
.L_25:
        /*0038*/ 	.byte	0x03, 0x50
        /*003a*/ 	.short	0x0000


	//----- nvinfo : EIATTR_MAXREG_COUNT
	.align		4
        /*003c*/ 	.byte	0x03, 0x1b
        /*003e*/ 	.short	0x00ff


	//----- nvinfo : EIATTR_NUM_BARRIERS
	.align		4
        /*0040*/ 	.byte	0x02, 0x4c
        /*0042*/ 	.byte	0x01
	.zero		1


	//----- nvinfo : EIATTR_MERCURY_ISA_VERSION
	.align		4
        /*0044*/ 	.byte	0x03, 0x5f
        /*0046*/ 	.short	0x0101


	//----- nvinfo : EIATTR_VRC_CTA_INIT_COUNT
	.align		4
        /*0048*/ 	.byte	0x02, 0x4a
	.zero		1
	.zero		1


	//----- nvinfo : EIATTR_EXIT_INSTR_OFFSETS
	.align		4
        /*004c*/ 	.byte	0x04, 0x1c
        /*004e*/ 	.short	(.L_27 - .L_26)


	//   ....[0]....
.L_26:
        /*0050*/ 	.word	0x00000740


	//   ....[1]....
        /*0054*/ 	.word	0x000007d0


	//----- nvinfo : EIATTR_CBANK_PARAM_SIZE
	.align		4
.L_27:
        /*0058*/ 	.byte	0x03, 0x19
        /*005a*/ 	.short	0x0014


	//----- nvinfo : EIATTR_PARAM_CBANK
	.align		4
        /*005c*/ 	.byte	0x04, 0x0a
        /*005e*/ 	.short	(.L_29 - .L_28)
	.align		4
.L_28:
        /*0060*/ 	.word	index@(.nv.constant0._Z15matrixMultiply3PfS_i)
        /*0064*/ 	.short	0x0380
        /*0066*/ 	.short	0x0014


	//----- nvinfo : EIATTR_SW_WAR
	.align		4
.L_29:
        /*0068*/ 	.byte	0x04, 0x36
        /*006a*/ 	.short	(.L_31 - .L_30)
.L_30:
        /*006c*/ 	.word	0x00000008
.L_31:


//--------------------- .nv.info._Z15matrixMultiply2PfS_i --------------------------
	.section	.nv.info._Z15matrixMultiply2PfS_i,"",@"SHT_CUDA_INFO"
	.sectionflags	@""
	.align	4


	//----- nvinfo : EIATTR_CUDA_API_VERSION
	.align		4
        /*0000*/ 	.byte	0x04, 0x37
        /*0002*/ 	.short	(.L_33 - .L_32)
.L_32:
        /*0004*/ 	.word	0x00000082


	//----- nvinfo : EIATTR_KPARAM_INFO
	.align		4
.L_33:
        /*0008*/ 	.byte	0x04, 0x17
        /*000a*/ 	.short	(.L_35 - .L_34)
.L_34:
        /*000c*/ 	.word	0x00000000
        /*0010*/ 	.short	0x0002
        /*0012*/ 	.short	0x0010
        /*0014*/ 	.byte	0x00, 0xf0, 0x11, 0x00


	//----- nvinfo : EIATTR_KPARAM_INFO
	.align		4
.L_35:
        /*0018*/ 	.byte	0x04, 0x17
        /*001a*/ 	.short	(.L_37 - .L_36)
.L_36:
        /*001c*/ 	.word	0x00000000
        /*0020*/ 	.short	0x0001
        /*0022*/ 	.short	0x0008
        /*0024*/ 	.byte	0x00, 0xf5, 0x21, 0x00


	//----- nvinfo : EIATTR_KPARAM_INFO
	.align		4
.L_37:
        /*0028*/ 	.byte	0x04, 0x17
        /*002a*/ 	.short	(.L_39 - .L_38)
.L_38:
        /*002c*/ 	.word	0x00000000
        /*0030*/ 	.short	0x0000
        /*0032*/ 	.short	0x0000
        /*0034*/ 	.byte	0x00, 0xf5, 0x21, 0x00


	//----- nvinfo : EIATTR_SPARSE_MMA_MASK
	.align		4
.L_39:
        /*0038*/ 	.byte	0x03, 0x50
        /*003a*/ 	.short	0x0000


	//----- nvinfo : EIATTR_MAXREG_COUNT
	.align		4
        /*003c*/ 	.byte	0x03, 0x1b
        /*003e*/ 	.short	0x00ff


	//----- nvinfo : EIATTR_MERCURY_ISA_VERSION
	.align		4
        /*0040*/ 	.byte	0x03, 0x5f
        /*0042*/ 	.short	0x0101


	//----- nvinfo : EIATTR_VRC_CTA_INIT_COUNT
	.align		4
        /*0044*/ 	.byte	0x02, 0x4a
	.zero		1
	.zero		1


	//----- nvinfo : EIATTR_EXIT_INSTR_OFFSETS
	.align		4
        /*0048*/ 	.byte	0x04, 0x1c
        /*004a*/ 	.short	(.L_41 - .L_40)


	//   ....[0]....
.L_40:
        /*004c*/ 	.word	0x000000a0


	//   ....[1]....
        /*0050*/ 	.word	0x00000c40


	//----- nvinfo : EIATTR_CBANK_PARAM_SIZE
	.align		4
.L_41:
        /*0054*/ 	.byte	0x03, 0x19
        /*0056*/ 	.short	0x0014


	//----- nvinfo : EIATTR_PARAM_CBANK
	.align		4
        /*0058*/ 	.byte	0x04, 0x0a
        /*005a*/ 	.short	(.L_43 - .L_42)
	.align		4
.L_42:
        /*005c*/ 	.word	index@(.nv.constant0._Z15matrixMultiply2PfS_i)
        /*0060*/ 	.short	0x0380
        /*0062*/ 	.short	0x0014


	//----- nvinfo : EIATTR_SW_WAR
	.align		4
.L_43:
        /*0064*/ 	.byte	0x04, 0x36
        /*0066*/ 	.short	(.L_45 - .L_44)
.L_44:
        /*0068*/ 	.word	0x00000008
.L_45:


//--------------------- .nv.info._Z15matrixMultiply1PfS_i --------------------------
	.section	.nv.info._Z15matrixMultiply1PfS_i,"",@"SHT_CUDA_INFO"
	.sectionflags	@""
	.align	4


	//----- nvinfo : EIATTR_CUDA_API_VERSION
	.align		4
        /*0000*/ 	.byte	0x04, 0x37
        /*0002*/ 	.short	(.L_47 - .L_46)
.L_46:
        /*0004*/ 	.word	0x00000082


	//----- nvinfo : EIATTR_KPARAM_INFO
	.align		4
.L_47:
        /*0008*/ 	.byte	0x04, 0x17
        /*000a*/ 	.short	(.L_49 - .L_48)
.L_48:
        /*000c*/ 	.word	0x00000000
        /*0010*/ 	.short	0x0002
        /*0012*/ 	.short	0x0010
        /*0014*/ 	.byte	0x00, 0xf0, 0x11, 0x00


	//----- nvinfo : EIATTR_KPARAM_INFO
	.align		4
.L_49:
        /*0018*/ 	.byte	0x04, 0x17
        /*001a*/ 	.short	(.L_51 - .L_50)
.L_50:
        /*001c*/ 	.word	0x00000000
        /*0020*/ 	.short	0x0001
        /*0022*/ 	.short	0x0008
        /*0024*/ 	.byte	0x00, 0xf5, 0x21, 0x00


	//----- nvinfo : EIATTR_KPARAM_INFO
	.align		4
.L_51:
        /*0028*/ 	.byte	0x04, 0x17
        /*002a*/ 	.short	(.L_53 - .L_52)
.L_52:
        /*002c*/ 	.word	0x00000000
        /*0030*/ 	.short	0x0000
        /*0032*/ 	.short	0x0000
        /*0034*/ 	.byte	0x00, 0xf5, 0x21, 0x00


	//----- nvinfo : EIATTR_SPARSE_MMA_MASK
	.align		4
.L_53:
        /*0038*/ 	.byte	0x03, 0x50
        /*003a*/ 	.short	0x0000


	//----- nvinfo : EIATTR_MAXREG_COUNT
	.align		4
        /*003c*/ 	.byte	0x03, 0x1b
        /*003e*/ 	.short	0x00ff


	//----- nvinfo : EIATTR_MERCURY_ISA_VERSION
	.align		4
        /*0040*/ 	.byte	0x03, 0x5f
        /*0042*/ 	.short	0x0101


	//----- nvinfo : EIATTR_VRC_CTA_INIT_COUNT
	.align		4
        /*0044*/ 	.byte	0x02, 0x4a
	.zero		1
	.zero		1


	//----- nvinfo : EIATTR_EXIT_INSTR_OFFSETS
	.align		4
        /*0048*/ 	.byte	0x04, 0x1c
        /*004a*/ 	.short	(.L_55 - .L_54)


	//   ....[0]....
.L_54:
        /*004c*/ 	.word	0x00000060


	//   ....[1]....
        /*0050*/ 	.word	0x00000830


	//   ....[2]....
        /*0054*/ 	.word	0x00000a90


	//   ....[3]....
        /*0058*/ 	.word	0x00000c10


	//   ....[4]....
        /*005c*/ 	.word	0x00000cb0


	//----- nvinfo : EIATTR_CBANK_PARAM_SIZE
	.align		4
.L_55:
        /*0060*/ 	.byte	0x03, 0x19
        /*0062*/ 	.short	0x0014


	//----- nvinfo : EIATTR_PARAM_CBANK
	.align		4
        /*0064*/ 	.byte	0x04, 0x0a
        /*0066*/ 	.short	(.L_57 - .L_56)
	.align		4
.L_56:
        /*0068*/ 	.word	index@(.nv.constant0._Z15matrixMultiply1PfS_i)
        /*006c*/ 	.short	0x0380
        /*006e*/ 	.short	0x0014


	//----- nvinfo : EIATTR_SW_WAR
	.align		4
.L_57:
        /*0070*/ 	.byte	0x04, 0x36
        /*0072*/ 	.short	(.L_59 - .L_58)
.L_58:
        /*0074*/ 	.word	0x00000008
.L_59:


//--------------------- .nv.callgraph             --------------------------
	.section	.nv.callgraph,"",@"SHT_CUDA_CALLGRAPH"
	.align	4
	.sectionentsize	8
	.align		4
        /*0000*/ 	.word	0x00000000
	.align		4
        /*0004*/ 	.word	0xffffffff
	.align		4
        /*0008*/ 	.word	0x00000000
	.align		4
        /*000c*/ 	.word	0xfffffffe
	.align		4
        /*0010*/ 	.word	0x00000000
	.align		4
        /*0014*/ 	.word	0xfffffffd
	.align		4
        /*0018*/ 	.word	0x00000000
	.align		4
        /*001c*/ 	.word	0xfffffffc


//--------------------- .text._Z15matrixMultiply3PfS_i --------------------------
	.section	.text._Z15matrixMultiply3PfS_i,"ax",@progbits
	.align	128
        .global         _Z15matrixMultiply3PfS_i
        .type           _Z15matrixMultiply3PfS_i,@function
        .size           _Z15matrixMultiply3PfS_i,(.L_x_13 - _Z15matrixMultiply3PfS_i)
        .other          _Z15matrixMultiply3PfS_i,@"STO_CUDA_ENTRY STV_DEFAULT"
_Z15matrixMultiply3PfS_i:
.text._Z15matrixMultiply3PfS_i:
[----:B------:R-:W-:Y:S01]  /*0000*/  LDC R1, c[0x0][0x37c] ;  /* 0x0000df00ff017b82 */ /* 0x000fe20000000800 */
[----:B------:R-:W0:Y:S01]  /*0010*/  LDCU UR4, c[0x0][0x390] ;  /* 0x00007200ff0477ac */ /* 0x000e220008000800 */
[----:B------:R-:W1:Y:S01]  /*0020*/  S2R R6, SR_CTAID.Y ;  /* 0x0000000000067919 */ /* 0x000e620000002600 */
[----:B------:R-:W-:Y:S01]  /*0030*/  HFMA2 R11, -RZ, RZ, 0, 0 ;  /* 0x00000000ff0b7431 */ /* 0x000fe200000001ff */
[----:B------:R-:W2:Y:S01]  /*0040*/  LDCU.64 UR6, c[0x0][0x358] ;  /* 0x00006b00ff0677ac */ /* 0x000ea20008000a00 */
[----:B------:R-:W3:Y:S01]  /*0050*/  S2R R0, SR_CTAID.X ;  /* 0x0000000000007919 */ /* 0x000ee20000002500 */
[----:B------:R-:W3:Y:S01]  /*0060*/  S2R R3, SR_TID.X ;  /* 0x0000000000037919 */ /* 0x000ee20000002100 */
[----:B------:R-:W1:Y:S01]  /*0070*/  S2R R5, SR_TID.Y ;  /* 0x0000000000057919 */ /* 0x000e620000002200 */
[----:B0-----:R-:W-:-:S04]  /*0080*/  MOV R2, UR4 ;  /* 0x0000000400027c02 */ /* 0x001fc80008000f00 */
[----:B------:R-:W-:Y:S02]  /*0090*/  ISETP.GE.AND P0, PT, R2, 0x1, PT ;  /* 0x000000010200780c */ /* 0x000fe40003f06270 */
[----:B---3--:R-:W-:Y:S02]  /*00a0*/  LEA R21, R0, R3, 0x5 ;  /* 0x0000000300157211 */ /* 0x008fe400078e28ff */
[----:B-1----:R-:W-:-:S04]  /*00b0*/  LEA R4, R6, R5, 0x5 ;  /* 0x0000000506047211 */ /* 0x002fc800078e28ff */
[----:B------:R-:W-:-:S05]  /*00c0*/  VIMNMX R7, PT, PT, R21, R4, !PT ;  /* 0x0000000415077248 */ /* 0x000fca0007fe0100 */
[----:B--2---:R-:W-:Y:S05]  /*00d0*/  @!P0 BRA `(.L_x_0) ;  /* 0x0000000400948947 */ /* 0x004fea0003800000 */
[----:B------:R-:W0:Y:S01]  /*00e0*/  S2UR UR5, SR_CgaCtaId ;  /* 0x00000000000579c3 */ /* 0x000e220000008800 */
[----:B------:R-:W-:Y:S01]  /*00f0*/  UMOV UR4, 0x400 ;  /* 0x0000040000047882 */ /* 0x000fe20000000000 */
[----:B------:R-:W-:Y:S01]  /*0100*/  IADD3 R8, PT, PT, R2, 0x1f, RZ ;  /* 0x0000001f02087810 */ /* 0x000fe20007ffe0ff */
[----:B------:R-:W-:Y:S01]  /*0110*/  IMAD R19, R5, R2, R3 ;  /* 0x0000000205137224 */ /* 0x000fe200078e0203 */
[----:B------:R-:W-:Y:S02]  /*0120*/  MOV R11, RZ ;  /* 0x000000ff000b7202 */ /* 0x000fe40000000f00 */
[----:B------:R-:W-:Y:S02]  /*0130*/  SHF.R.U32.HI R8, RZ, 0x5, R8 ;  /* 0x00000005ff087819 */ /* 0x000fe40000011608 */
[----:B------:R-:W1:Y:S01]  /*0140*/  LDC R4, c[0x0][0x390] ;  /* 0x0000e400ff047b82 */ /* 0x000e620000000800 */
[----:B------:R-:W-:Y:S02]  /*0150*/  MOV R17, R5 ;  /* 0x0000000500117202 */ /* 0x000fe40000000f00 */
[----:B------:R-:W-:-:S02]  /*0160*/  LEA R19, R0, R19, 0x5 ;  /* 0x0000001300137211 */ /* 0x000fc400078e28ff */
[----:B------:R-:W-:Y:S01]  /*0170*/  IADD3 R16, PT, PT, -R8, RZ, RZ ;  /* 0x000000ff08107210 */ /* 0x000fe20007ffe1ff */
[----:B0-----:R-:W-:-:S06]  /*0180*/  ULEA UR4, UR5, UR4, 0x18 ;  /* 0x0000000405047291 */ /* 0x001fcc000f8ec0ff */
[----:B------:R-:W-:Y:S02]  /*0190*/  LEA R22, R5, UR4, 0x7 ;  /* 0x0000000405167c11 */ /* 0x000fe4000f8e38ff */
[C---:B------:R-:W-:Y:S02]  /*01a0*/  LEA R18, R3.reuse, UR4, 0x2 ;  /* 0x0000000403127c11 */ /* 0x040fe4000f8e10ff */
[----:B------:R-:W-:-:S07]  /*01b0*/  LEA R20, R3, R22, 0x2 ;  /* 0x0000001603147211 */ /* 0x000fce00078e10ff */
.L_x_1:
[----:B-1----:R-:W-:Y:S01]  /*01c0*/  MOV R2, R4 ;  /* 0x0000000400027202 */ /* 0x002fe20000000f00 */
[----:B------:R-:W-:-:S03]  /*01d0*/  HFMA2 R25, -RZ, RZ, 0, 0 ;  /* 0x00000000ff197431 */ /* 0x000fc600000001ff */
[----:B------:R-:W-:-:S04]  /*01e0*/  ISETP.GE.U32.AND P0, PT, R17, R2, PT ;  /* 0x000000021100720c */ /* 0x000fc80003f06070 */
[----:B------:R-:W-:-:S13]  /*01f0*/  ISETP.GE.OR P0, PT, R21, R2, P0 ;  /* 0x000000021500720c */ /* 0x000fda0000706670 */
[----:B------:R-:W0:Y:S02]  /*0200*/  @!P0 LDC.64 R8, c[0x0][0x380] ;  /* 0x0000e000ff088b82 */ /* 0x000e240000000a00 */
[----:B0-----:R-:W-:-:S05]  /*0210*/  @!P0 IMAD.WIDE.U32 R8, R19, 0x4, R8 ;  /* 0x0000000413088825 */ /* 0x001fca00078e0008 */
[----:B------:R-:W2:Y:S01]  /*0220*/  @!P0 LDG.E R25, desc[UR6][R8.64] ;  /* 0x0000000608198981 */ /* 0x000ea2000c1e1900 */
[----:B------:R-:W-:Y:S02]  /*0230*/  IADD3 R16, PT, PT, R16, 0x1, RZ ;  /* 0x0000000110107810 */ /* 0x000fe40007ffe0ff */
[----:B------:R-:W-:Y:S02]  /*0240*/  IADD3 R17, PT, PT, R17, 0x20, RZ ;  /* 0x0000002011117810 */ /* 0x000fe40007ffe0ff */
[----:B------:R-:W-:Y:S02]  /*0250*/  ISETP.NE.AND P0, PT, R16, RZ, PT ;  /* 0x000000ff1000720c */ /* 0x000fe40003f05270 */
[----:B------:R-:W-:Y:S01]  /*0260*/  LEA R19, R2, R19, 0x5 ;  /* 0x0000001302137211 */ /* 0x000fe200078e28ff */
[----:B--2---:R-:W-:Y:S01]  /*0270*/  STS [R20], R25 ;  /* 0x0000001914007388 */ /* 0x004fe20000000800 */
[----:B------:R-:W-:Y:S06]  /*0280*/  BAR.SYNC.DEFER_BLOCKING 0x0 ;  /* 0x0000000000007b1d */ /* 0x000fec0000010000 */
[----:B------:R-:W-:Y:S04]  /*0290*/  LDS R10, [R18] ;  /* 0x00000000120a7984 */ /* 0x000fe80000000800 */
[----:B------:R-:W0:Y:S04]  /*02a0*/  LDS.128 R12, [R22] ;  /* 0x00000000160c7984 */ /* 0x000e280000000c00 */
[----:B------:R-:W1:Y:S04]  /*02b0*/  LDS R27, [R18+0x80] ;  /* 0x00008000121b7984 */ /* 0x000e680000000800 */
[----:B------:R-:W2:Y:S04]  /*02c0*/  LDS R23, [R18+0x100] ;  /* 0x0001000012177984 */ /* 0x000ea80000000800 */
[----:B------:R-:W3:Y:S04]  /*02d0*/  LDS R29, [R18+0x180] ;  /* 0x00018000121d7984 */ /* 0x000ee80000000800 */
[----:B------:R-:W-:Y:S01]  /*02e0*/  LDS R25, [R18+0x380] ;  /* 0x0003800012197984 */ /* 0x000fe20000000800 */
[----:B0-----:R-:W-:-:S03]  /*02f0*/  FFMA R10, R12, R10, R11 ;  /* 0x0000000a0c0a7223 */ /* 0x001fc6000000000b */
[----:B------:R-:W-:Y:S01]  /*0300*/  LDS R12, [R18+0x280] ;  /* 0x00028000120c7984 */ /* 0x000fe20000000800 */
[----:B-1----:R-:W-:-:S03]  /*0310*/  FFMA R24, R27, R13, R10 ;  /* 0x0000000d1b187223 */ /* 0x002fc6000000000a */
[----:B------:R-:W-:Y:S01]  /*0320*/  LDS R13, [R18+0x200] ;  /* 0x00020000120d7984 */ /* 0x000fe20000000800 */
[----:B--2---:R-:W-:-:S03]  /*0330*/  FFMA R14, R23, R14, R24 ;  /* 0x0000000e170e7223 */ /* 0x004fc60000000018 */
[----:B------:R-:W0:Y:S01]  /*0340*/  LDS.128 R8, [R22+0x10] ;  /* 0x0000100016087984 */ /* 0x000e220000000c00 */
[----:B---3--:R-:W-:-:S03]  /*0350*/  FFMA R15, R29, R15, R14 ;  /* 0x0000000f1d0f7223 */ /* 0x008fc6000000000e */
[----:B------:R-:W1:Y:S01]  /*0360*/  LDS R23, [R18+0x300] ;  /* 0x0003000012177984 */ /* 0x000e620000000800 */
[----:B0-----:R-:W-:-:S03]  /*0370*/  FFMA R13, R8, R13, R15 ;  /* 0x0000000d080d7223 */ /* 0x001fc6000000000f */
[----:B------:R-:W-:Y:S01]  /*0380*/  LDS R8, [R18+0x480] ;  /* 0x0004800012087984 */ /* 0x000fe20000000800 */
[----:B------:R-:W-:-:S03]  /*0390*/  FFMA R24, R12, R9, R13 ;  /* 0x000000090c187223 */ /* 0x000fc6000000000d */
[----:B------:R-:W-:Y:S01]  /*03a0*/  LDS R9, [R18+0x400] ;  /* 0x0004000012097984 */ /* 0x000fe20000000800 */
[----:B-1----:R-:W-:-:S03]  /*03b0*/  FFMA R10, R23, R10, R24 ;  /* 0x0000000a170a7223 */ /* 0x002fc60000000018 */
[----:B------:R-:W0:Y:S01]  /*03c0*/  LDS.128 R12, [R22+0x20] ;  /* 0x00002000160c7984 */ /* 0x000e220000000c00 */
[----:B------:R-:W-:-:S03]  /*03d0*/  FFMA R11, R25, R11, R10 ;  /* 0x0000000b190b7223 */ /* 0x000fc6000000000a */
[----:B------:R-:W1:Y:S04]  /*03e0*/  LDS R23, [R18+0x500] ;  /* 0x0005000012177984 */ /* 0x000e680000000800 */
[----:B------:R-:W2:Y:S01]  /*03f0*/  LDS R25, [R18+0x580] ;  /* 0x0005800012197984 */ /* 0x000ea20000000800 */
[----:B0-----:R-:W-:-:S03]  /*0400*/  FFMA R9, R12, R9, R11 ;  /* 0x000000090c097223 */ /* 0x001fc6000000000b */
[----:B------:R-:W-:Y:S01]  /*0410*/  LDS R12, [R18+0x680] ;  /* 0x00068000120c7984 */ /* 0x000fe20000000800 */
[----:B------:R-:W-:-:S03]  /*0420*/  FFMA R24, R8, R13, R9 ;  /* 0x0000000d08187223 */ /* 0x000fc60000000009 */
[----:B------:R-:W-:Y:S01]  /*0430*/  LDS R13, [R18+0x600] ;  /* 0x00060000120d7984 */ /* 0x000fe20000000800 */
[----:B-1----:R-:W-:-:S03]  /*0440*/  FFMA R14, R23, R14, R24 ;  /* 0x0000000e170e7223 */ /* 0x002fc60000000018 */
[----:B------:R-:W0:Y:S01]  /*0450*/  LDS.128 R8, [R22+0x30] ;  /* 0x0000300016087984 */ /* 0x000e220000000c00 */
[----:B--2---:R-:W-:-:S03]  /*0460*/  FFMA R15, R25, R15, R14 ;  /* 0x0000000f190f7223 */ /* 0x004fc6000000000e */
        /* <DEDUP_REMOVED lines=19> */
[----:B------:R-:W-:Y:S04]  /*05a0*/  LDS R24, [R18+0xc80] ;  /* 0x000c800012187984 */ /* 0x000fe80000000800 */
[----:B------:R-:W-:Y:S01]  /*05b0*/  LDS R23, [R18+0xd00] ;  /* 0x000d000012177984 */ /* 0x000fe20000000800 */
[----:B0-----:R-:W-:-:S03]  /*05c0*/  FFMA R13, R8, R13, R15 ;  /* 0x0000000d080d7223 */ /* 0x001fc6000000000f */
[----:B------:R-:W0:Y:S01]  /*05d0*/  LDS R8, [R18+0xb80] ;  /* 0x000b800012087984 */ /* 0x000e220000000800 */
[----:B------:R-:W-:-:S03]  /*05e0*/  FFMA R26, R12, R9, R13 ;  /* 0x000000090c1a7223 */ /* 0x000fc6000000000d */
[----:B------:R-:W-:Y:S01]  /*05f0*/  LDS R9, [R18+0xc00] ;  /* 0x000c000012097984 */ /* 0x000fe20000000800 */
[----:B-1----:R-:W-:-:S03]  /*0600*/  FFMA R25, R25, R10, R26 ;  /* 0x0000000a19197223 */ /* 0x002fc6000000001a */
[----:B------:R-:W1:Y:S01]  /*0610*/  LDS.128 R12, [R22+0x60] ;  /* 0x00006000160c7984 */ /* 0x000e620000000c00 */
[----:B0-----:R-:W-:-:S03]  /*0620*/  FFMA R11, R8, R11, R25 ;  /* 0x0000000b080b7223 */ /* 0x001fc60000000019 */
[----:B------:R-:W-:Y:S01]  /*0630*/  LDS R25, [R18+0xf80] ;  /* 0x000f800012197984 */ /* 0x000fe20000000800 */
[----:B-1----:R-:W-:-:S03]  /*0640*/  FFMA R9, R12, R9, R11 ;  /* 0x000000090c097223 */ /* 0x002fc6000000000b */
[----:B------:R-:W0:Y:S01]  /*0650*/  LDS R12, [R18+0xd80] ;  /* 0x000d8000120c7984 */ /* 0x000e220000000800 */
[----:B------:R-:W-:-:S03]  /*0660*/  FFMA R26, R24, R13, R9 ;  /* 0x0000000d181a7223 */ /* 0x000fc60000000009 */
[----:B------:R-:W-:Y:S01]  /*0670*/  LDS R13, [R18+0xe00] ;  /* 0x000e0000120d7984 */ /* 0x000fe20000000800 */
[----:B------:R-:W-:-:S03]  /*0680*/  FFMA R23, R23, R14, R26 ;  /* 0x0000000e17177223 */ /* 0x000fc6000000001a */
[----:B------:R-:W1:Y:S04]  /*0690*/  LDS.128 R8, [R22+0x70] ;  /* 0x0000700016087984 */ /* 0x000e680000000c00 */
[----:B------:R-:W2:Y:S04]  /*06a0*/  LDS R24, [R18+0xe80] ;  /* 0x000e800012187984 */ /* 0x000ea80000000800 */
[----:B------:R-:W3:Y:S01]  /*06b0*/  LDS R14, [R18+0xf00] ;  /* 0x000f0000120e7984 */ /* 0x000ee20000000800 */
[----:B0-----:R-:W-:-:S04]  /*06c0*/  FFMA R15, R12, R15, R23 ;  /* 0x0000000f0c0f7223 */ /* 0x001fc80000000017 */
[----:B-1----:R-:W-:-:S04]  /*06d0*/  FFMA R13, R8, R13, R15 ;  /* 0x0000000d080d7223 */ /* 0x002fc8000000000f */
[----:B--2---:R-:W-:-:S04]  /*06e0*/  FFMA R9, R24, R9, R13 ;  /* 0x0000000918097223 */ /* 0x004fc8000000000d */
[----:B---3--:R-:W-:-:S04]  /*06f0*/  FFMA R10, R14, R10, R9 ;  /* 0x0000000a0e0a7223 */ /* 0x008fc80000000009 */
[----:B------:R-:W-:Y:S01]  /*0700*/  FFMA R11, R25, R11, R10 ;  /* 0x0000000b190b7223 */ /* 0x000fe2000000000a */
[----:B------:R-:W-:Y:S06]  /*0710*/  BAR.SYNC.DEFER_BLOCKING 0x0 ;  /* 0x0000000000007b1d */ /* 0x000fec0000010000 */
[----:B------:R-:W-:Y:S05]  /*0720*/  @P0 BRA `(.L_x_1) ;  /* 0xfffffff800a40947 */ /* 0x000fea000383ffff */
.L_x_0:
[----:B------:R-:W-:-:S13]  /*0730*/  ISETP.GE.AND P0, PT, R7, R2, PT ;  /* 0x000000020700720c */ /* 0x000fda0003f06270 */
[----:B------:R-:W-:Y:S05]  /*0740*/  @P0 EXIT ;  /* 0x000000000000094d */ /* 0x000fea0003800000 */
[----:B------:R-:W0:Y:S01]  /*0750*/  LDCU UR4, c[0x0][0x364] ;  /* 0x00006c80ff0477ac */ /* 0x000e220008000800 */
[----:B------:R-:W1:Y:S01]  /*0760*/  LDC.64 R8, c[0x0][0x388] ;  /* 0x0000e200ff087b82 */ /* 0x000e620000000a00 */
[----:B------:R-:W2:Y:S01]  /*0770*/  LDCU UR5, c[0x0][0x360] ;  /* 0x00006c00ff0577ac */ /* 0x000ea20008000800 */
[----:B0-----:R-:W-:Y:S02]  /*0780*/  IMAD R5, R6, UR4, R5 ;  /* 0x0000000406057c24 */ /* 0x001fe4000f8e0205 */
[----:B--2---:R-:W-:-:S04]  /*0790*/  IMAD R0, R0, UR5, R3 ;  /* 0x0000000500007c24 */ /* 0x004fc8000f8e0203 */
[----:B------:R-:W-:-:S04]  /*07a0*/  IMAD R3, R5, R2, R0 ;  /* 0x0000000205037224 */ /* 0x000fc800078e0200 */
[----:B-1----:R-:W-:-:S05]  /*07b0*/  IMAD.WIDE.U32 R2, R3, 0x4, R8 ;  /* 0x0000000403027825 */ /* 0x002fca00078e0008 */
[----:B------:R-:W-:Y:S01]  /*07c0*/  STG.E desc[UR6][R2.64], R11 ;  /* 0x0000000b02007986 */ /* 0x000fe2000c101906 */
[----:B------:R-:W-:Y:S05]  /*07d0*/  EXIT ;  /* 0x000000000000794d */ /* 0x000fea0003800000 */
.L_x_2:
[----:B------:R-:W-:-:S00]  /*07e0*/  BRA `(.L_x_2) ;  /* 0xfffffffc00fc7947 */ /* 0x000fc0000383ffff */
[----:B------:R-:W-:-:S00]  /*07f0*/  NOP ;  /* 0x0000000000007918 */ /* 0x000fc00000000000 */
        /* <DEDUP_REMOVED lines=8> */
.L_x_13:


//--------------------- .text._Z15matrixMultiply2PfS_i --------------------------
	.section	.text._Z15matrixMultiply2PfS_i,"ax",@progbits
	.align	128
        .global         _Z15matrixMultiply2PfS_i
        .type           _Z15matrixMultiply2PfS_i,@function
        .size           _Z15matrixMultiply2PfS_i,(.L_x_14 - _Z15matrixMultiply2PfS_i)
        .other          _Z15matrixMultiply2PfS_i,@"STO_CUDA_ENTRY STV_DEFAULT"
_Z15matrixMultiply2PfS_i:
.text._Z15matrixMultiply2PfS_i:
[----:B------:R-:W-:Y:S01]  /*0000*/  LDC R1, c[0x0][0x37c] ;  /* 0x0000df00ff017b82 */ /* 0x000fe20000000800 */
[----:B------:R-:W0:Y:S01]  /*0010*/  S2R R0, SR_CTAID.X ;  /* 0x0000000000007919 */ /* 0x000e220000002500 */
[----:B------:R-:W1:Y:S01]  /*0020*/  LDCU UR16, c[0x0][0x390] ;  /* 0x00007200ff1077ac */ /* 0x000e620008000800 */
[----:B------:R-:W0:Y:S01]  /*0030*/  S2R R3, SR_TID.X ;  /* 0x0000000000037919 */ /* 0x000e220000002100 */
[----:B------:R-:W2:Y:S01]  /*0040*/  S2R R5, SR_CTAID.Y ;  /* 0x0000000000057919 */ /* 0x000ea20000002600 */
[----:B------:R-:W2:Y:S01]  /*0050*/  S2R R6, SR_TID.Y ;  /* 0x0000000000067919 */ /* 0x000ea20000002200 */
[----:B0-----:R-:W-:Y:S02]  /*0060*/  LEA R0, R0, R3, 0x5 ;  /* 0x0000000300007211 */ /* 0x001fe400078e28ff */
[----:B--2---:R-:W-:-:S04]  /*0070*/  LEA R3, R5, R6, 0x5 ;  /* 0x0000000605037211 */ /* 0x004fc800078e28ff */
[----:B------:R-:W-:-:S04]  /*0080*/  VIMNMX R2, PT, PT, R0, R3, !PT ;  /* 0x0000000300027248 */ /* 0x000fc80007fe0100 */
[----:B-1----:R-:W-:-:S13]  /*0090*/  ISETP.GE.AND P0, PT, R2, UR16, PT ;  /* 0x0000001002007c0c */ /* 0x002fda000bf06270 */
[----:B------:R-:W-:Y:S05]  /*00a0*/  @P0 EXIT ;  /* 0x000000000000094d */ /* 0x000fea0003800000 */
[----:B------:R-:W-:Y:S01]  /*00b0*/  UISETP.GE.U32.AND UP0, UPT, UR16, 0x8, UPT ;  /* 0x000000081000788c */ /* 0x000fe2000bf06070 */
[----:B------:R-:W-:Y:S01]  /*00c0*/  HFMA2 R21, -RZ, RZ, 0, 0 ;  /* 0x00000000ff157431 */ /* 0x000fe200000001ff */
[----:B------:R-:W0:Y:S01]  /*00d0*/  LDCU.64 UR14, c[0x0][0x358] ;  /* 0x00006b00ff0e77ac */ /* 0x000e220008000a00 */
[----:B------:R-:W-:-:S06]  /*00e0*/  UMOV UR4, URZ ;  /* 0x000000ff00047c82 */ /* 0x000fcc0008000000 */
[----:B------:R-:W-:Y:S05]  /*00f0*/  BRA.U !UP0, `(.L_x_3) ;  /* 0x00000005088c7547 */ /* 0x000fea000b800000 */
[----:B------:R-:W1:Y:S01]  /*0100*/  LDCU.64 UR18, c[0x0][0x380] ;  /* 0x00007000ff1277ac */ /* 0x000e620008000a00 */
[----:B------:R-:W-:Y:S01]  /*0110*/  IADD3 R6, PT, PT, R6, UR16, RZ ;  /* 0x0000001006067c10 */ /* 0x000fe2000fffe0ff */
[----:B------:R-:W-:Y:S01]  /*0120*/  IMAD.MOV.U32 R21, RZ, RZ, RZ ;  /* 0x000000ffff157224 */ /* 0x000fe200078e00ff */
[----:B------:R-:W-:Y:S01]  /*0130*/  MOV R10, UR16 ;  /* 0x00000010000a7c02 */ /* 0x000fe20008000f00 */
[----:B------:R-:W-:Y:S02]  /*0140*/  ULOP3.LUT UR4, UR16, 0x7ffffff8, URZ, 0xc0, !UPT ;  /* 0x7ffffff810047892 */ /* 0x000fe4000f8ec0ff */
[----:B------:R-:W-:Y:S02]  /*0150*/  MOV R12, UR16 ;  /* 0x00000010000c7c02 */ /* 0x000fe40008000f00 */
[----:B------:R-:W-:Y:S01]  /*0160*/  MOV R14, UR16 ;  /* 0x00000010000e7c02 */ /* 0x000fe20008000f00 */
[--C-:B------:R-:W-:Y:S01]  /*0170*/  IMAD R10, R10, 0x3, R3.reuse ;  /* 0x000000030a0a7824 */ /* 0x100fe200078e0203 */
[----:B------:R-:W-:Y:S01]  /*0180*/  MOV R16, UR16 ;  /* 0x0000001000107c02 */ /* 0x000fe20008000f00 */
[--C-:B------:R-:W-:Y:S01]  /*0190*/  IMAD R9, R12, 0x5, R3.reuse ;  /* 0x000000050c097824 */ /* 0x100fe200078e0203 */
[----:B------:R-:W-:Y:S01]  /*01a0*/  MOV R4, UR16 ;  /* 0x0000001000047c02 */ /* 0x000fe20008000f00 */
[----:B------:R-:W-:Y:S01]  /*01b0*/  UIADD3 UR4, UPT, UPT, -UR4, URZ, URZ ;  /* 0x000000ff04047290 */ /* 0x000fe2000fffe1ff */
[----:B------:R-:W-:Y:S01]  /*01c0*/  MOV R8, UR16 ;  /* 0x0000001000087c02 */ /* 0x000fe20008000f00 */
[--C-:B------:R-:W-:Y:S01]  /*01d0*/  IMAD R11, R16, 0x7, R3.reuse ;  /* 0x00000007100b7824 */ /* 0x100fe200078e0203 */
[----:B------:R-:W-:Y:S01]  /*01e0*/  LEA R6, R5, R6, 0x5 ;  /* 0x0000000605067211 */ /* 0x000fe200078e28ff */
[----:B------:R-:W-:Y:S01]  /*01f0*/  IMAD R5, R14, 0x6, R3 ;  /* 0x000000060e057824 */ /* 0x000fe200078e0203 */
[-C--:B------:R-:W-:Y:S01]  /*0200*/  MOV R2, R3.reuse ;  /* 0x0000000300027202 */ /* 0x080fe20000000f00 */
[----:B-1----:R-:W-:Y:S01]  /*0210*/  UIMAD.WIDE UR6, UR16, 0x10, UR18 ;  /* 0x00000010100678a5 */ /* 0x002fe2000f8e0212 */
[----:B------:R-:W-:Y:S01]  /*0220*/  MOV R7, R0 ;  /* 0x0000000000077202 */ /* 0x000fe20000000f00 */
[----:B------:R-:W-:Y:S01]  /*0230*/  UIMAD.WIDE UR8, UR16, 0x14, UR18 ;  /* 0x00000014100878a5 */ /* 0x000fe2000f8e0212 */
[-C--:B------:R-:W-:Y:S01]  /*0240*/  LEA R4, R4, R3.reuse, 0x1 ;  /* 0x0000000304047211 */ /* 0x080fe200078e08ff */
[----:B------:R-:W-:Y:S01]  /*0250*/  UIMAD.WIDE UR10, UR16, 0x18, UR18 ;  /* 0x00000018100a78a5 */ /* 0x000fe2000f8e0212 */
[----:B------:R-:W-:Y:S01]  /*0260*/  LEA R8, R8, R3, 0x2 ;  /* 0x0000000308087211 */ /* 0x000fe200078e10ff */
[----:B------:R-:W-:-:S12]  /*0270*/  UIMAD.WIDE UR12, UR16, 0x1c, UR18 ;  /* 0x0000001c100c78a5 */ /* 0x000fd8000f8e0212 */
.L_x_4:
[----:B------:R-:W-:Y:S01]  /*0280*/  HFMA2 R27, -RZ, RZ, 0, 2.384185791015625e-07 ;  /* 0x00000004ff1b7431 */ /* 0x000fe200000001ff */
[----:B------:R-:W-:Y:S01]  /*0290*/  MOV R18, 0x4 ;  /* 0x0000000400127802 */ /* 0x000fe20000000f00 */
[----:B------:R-:W-:Y:S01]  /*02a0*/  HFMA2 R25, -RZ, RZ, 0, 2.384185791015625e-07 ;  /* 0x00000004ff197431 */ /* 0x000fe200000001ff */
[----:B------:R-:W-:-:S03]  /*02b0*/  MOV R23, UR16 ;  /* 0x0000001000177c02 */ /* 0x000fc60008000f00 */
[----:B------:R-:W-:-:S04]  /*02c0*/  IMAD.WIDE R18, R7, R18, UR18 ;  /* 0x0000001207127e25 */ /* 0x000fc8000f8e0212 */
[----:B------:R-:W-:Y:S01]  /*02d0*/  IMAD.WIDE.U32 R26, R2, R27, UR18 ;  /* 0x00000012021a7e25 */ /* 0x000fe2000f8e001b */
[----:B0-----:R-:W2:Y:S04]  /*02e0*/  LDG.E R16, desc[UR14][R18.64] ;  /* 0x0000000e12107981 */ /* 0x001ea8000c1e1900 */
[----:B------:R0:W2:Y:S01]  /*02f0*/  LDG.E R29, desc[UR14][R26.64] ;  /* 0x0000000e1a1d7981 */ /* 0x0000a2000c1e1900 */
[----:B------:R-:W-:-:S04]  /*0300*/  IMAD.WIDE.U32 R24, R6, R25, UR18 ;  /* 0x0000001206187e25 */ /* 0x000fc8000f8e0019 */
[--C-:B------:R-:W-:Y:S01]  /*0310*/  IMAD.WIDE R22, R23, 0x4, R18.reuse ;  /* 0x0000000417167825 */ /* 0x100fe200078e0212 */
[----:B------:R-:W3:Y:S04]  /*0320*/  LDG.E R20, desc[UR14][R24.64] ;  /* 0x0000000e18147981 */ /* 0x000ee8000c1e1900 */
[----:B------:R1:W3:Y:S01]  /*0330*/  LDG.E R17, desc[UR14][R22.64] ;  /* 0x0000000e16117981 */ /* 0x0002e2000c1e1900 */
[----:B------:R-:W-:Y:S01]  /*0340*/  IMAD.U32 R13, RZ, RZ, UR16 ;  /* 0x00000010ff0d7e24 */ /* 0x000fe2000f8e00ff */
[----:B------:R-:W-:Y:S01]  /*0350*/  MOV R15, 0x4 ;  /* 0x00000004000f7802 */ /* 0x000fe20000000f00 */
[----:B0-----:R-:W-:Y:S02]  /*0360*/  HFMA2 R26, -RZ, RZ, 0, 2.384185791015625e-07 ;  /* 0x00000004ff1a7431 */ /* 0x001fe400000001ff */
[----:B------:R-:W-:Y:S01]  /*0370*/  IMAD.WIDE R12, R13, 0x8, R18 ;  /* 0x000000080d0c7825 */ /* 0x000fe200078e0212 */
[----:B------:R-:W-:Y:S01]  /*0380*/  MOV R19, 0x4 ;  /* 0x0000000400137802 */ /* 0x000fe20000000f00 */
[----:B------:R-:W-:-:S02]  /*0390*/  UIMAD.WIDE UR20, UR16, 0xc, UR18 ;  /* 0x0000000c101478a5 */ /* 0x000fc4000f8e0212 */
[----:B------:R-:W-:Y:S01]  /*03a0*/  IMAD.WIDE.U32 R14, R4, R15, UR18 ;  /* 0x00000012040e7e25 */ /* 0x000fe2000f8e000f */
[----:B------:R0:W4:Y:S01]  /*03b0*/  LDG.E R28, desc[UR14][R12.64] ;  /* 0x0000000e0c1c7981 */ /* 0x000122000c1e1900 */
[----:B-1----:R-:W-:Y:S02]  /*03c0*/  MOV R23, 0x4 ;  /* 0x0000000400177802 */ /* 0x002fe40000000f00 */
[----:B------:R-:W-:Y:S01]  /*03d0*/  HFMA2 R18, -RZ, RZ, 0, 2.384185791015625e-07 ;  /* 0x00000004ff127431 */ /* 0x000fe200000001ff */
[----:B------:R1:W4:Y:S01]  /*03e0*/  LDG.E R27, desc[UR14][R14.64] ;  /* 0x0000000e0e1b7981 */ /* 0x000322000c1e1900 */
[----:B0-----:R-:W-:-:S04]  /*03f0*/  IMAD.WIDE.U32 R12, R10, R19, UR18 ;  /* 0x000000120a0c7e25 */ /* 0x001fc8000f8e0013 */
[C---:B-1----:R-:W-:Y:S01]  /*0400*/  IMAD.WIDE R14, R7.reuse, R26, UR20 ;  /* 0x00000014070e7e25 */ /* 0x042fe2000f8e021a */
[----:B------:R0:W5:Y:S03]  /*0410*/  LDG.E R25, desc[UR14][R12.64] ;  /* 0x0000000e0c197981 */ /* 0x000166000c1e1900 */
[----:B------:R-:W-:Y:S01]  /*0420*/  IMAD.WIDE.U32 R22, R8, R23, UR18 ;  /* 0x0000001208167e25 */ /* 0x000fe2000f8e0017 */
[----:B------:R1:W5:Y:S03]  /*0430*/  LDG.E R26, desc[UR14][R14.64] ;  /* 0x0000000e0e1a7981 */ /* 0x000366000c1e1900 */
[----:B0-----:R-:W-:Y:S02]  /*0440*/  HFMA2 R12, -RZ, RZ, 0, 2.384185791015625e-07 ;  /* 0x00000004ff0c7431 */ /* 0x001fe400000001ff */
[----:B------:R-:W-:Y:S01]  /*0450*/  IMAD.WIDE R18, R7, R18, UR6 ;  /* 0x0000000607127e25 */ /* 0x000fe2000f8e0212 */
[----:B-1----:R-:W-:-:S04]  /*0460*/  MOV R14, 0x4 ;  /* 0x00000004000e7802 */ /* 0x002fc80000000f00 */
[----:B------:R-:W5:Y:S01]  /*0470*/  LDG.E R24, desc[UR14][R18.64] ;  /* 0x0000000e12187981 */ /* 0x000f62000c1e1900 */
[----:B------:R-:W-:-:S04]  /*0480*/  IMAD.WIDE.U32 R14, R9, R14, UR18 ;  /* 0x00000012090e7e25 */ /* 0x000fc8000f8e000e */
[----:B------:R-:W-:Y:S02]  /*0490*/  IMAD.WIDE R12, R7, R12, UR10 ;  /* 0x0000000a070c7e25 */ /* 0x000fe4000f8e020c */
[----:B------:R-:W5:Y:S02]  /*04a0*/  LDG.E R15, desc[UR14][R14.64] ;  /* 0x0000000e0e0f7981 */ /* 0x000f64000c1e1900 */
[----:B--2---:R-:W-:Y:S01]  /*04b0*/  FFMA R29, R29, R16, R21 ;  /* 0x000000101d1d7223 */ /* 0x004fe20000000015 */
[----:B------:R-:W-:Y:S01]  /*04c0*/  HFMA2 R16, -RZ, RZ, 0, 2.384185791015625e-07 ;  /* 0x00000004ff107431 */ /* 0x000fe200000001ff */
[----:B------:R0:W2:Y:S02]  /*04d0*/  LDG.E R21, desc[UR14][R22.64] ;  /* 0x0000000e16157981 */ /* 0x0000a4000c1e1900 */
[----:B---3--:R-:W-:Y:S01]  /*04e0*/  FFMA R20, R20, R17, R29 ;  /* 0x0000001114147223 */ /* 0x008fe2000000001d */
[----:B0-----:R-:W-:Y:S01]  /*04f0*/  HFMA2 R22, -RZ, RZ, 0, 2.384185791015625e-07 ;  /* 0x00000004ff167431 */ /* 0x001fe200000001ff */
[----:B------:R-:W-:Y:S01]  /*0500*/  MOV R29, 0x4 ;  /* 0x00000004001d7802 */ /* 0x000fe20000000f00 */
[----:B------:R-:W-:-:S04]  /*0510*/  IMAD.WIDE R16, R7, R16, UR8 ;  /* 0x0000000807107e25 */ /* 0x000fc8000f8e0210 */
[----:B------:R-:W-:Y:S02]  /*0520*/  IMAD.WIDE.U32 R18, R5, R29, UR18 ;  /* 0x0000001205127e25 */ /* 0x000fe4000f8e001d */
[----:B------:R-:W3:Y:S02]  /*0530*/  LDG.E R16, desc[UR14][R16.64] ;  /* 0x0000000e10107981 */ /* 0x000ee4000c1e1900 */
[----:B------:R-:W-:Y:S02]  /*0540*/  IMAD.MOV.U32 R23, RZ, RZ, 0x4 ;  /* 0x00000004ff177424 */ /* 0x000fe400078e00ff */
[----:B------:R0:W3:Y:S04]  /*0550*/  LDG.E R29, desc[UR14][R12.64] ;  /* 0x0000000e0c1d7981 */ /* 0x0000e8000c1e1900 */
[----:B------:R-:W3:Y:S01]  /*0560*/  LDG.E R18, desc[UR14][R18.64] ;  /* 0x0000000e12127981 */ /* 0x000ee2000c1e1900 */
[----:B0-----:R-:W-:-:S04]  /*0570*/  IMAD.WIDE R12, R7, R22, UR12 ;  /* 0x0000000c070c7e25 */ /* 0x001fc8000f8e0216 */
[----:B------:R-:W-:Y:S02]  /*0580*/  IMAD.WIDE.U32 R22, R11, R23, UR18 ;  /* 0x000000120b167e25 */ /* 0x000fe4000f8e0017 */
[----:B------:R0:W3:Y:S04]  /*0590*/  LDG.E R12, desc[UR14][R12.64] ;  /* 0x0000000e0c0c7981 */ /* 0x0000e8000c1e1900 */
[----:B------:R-:W3:Y:S01]  /*05a0*/  LDG.E R23, desc[UR14][R22.64] ;  /* 0x0000000e16177981 */ /* 0x000ee2000c1e1900 */
[----:B----4-:R-:W-:Y:S01]  /*05b0*/  FFMA R20, R27, R28, R20 ;  /* 0x0000001c1b147223 */ /* 0x010fe20000000014 */
[----:B------:R-:W-:-:S03]  /*05c0*/  UIADD3 UR4, UPT, UPT, UR4, 0x8, URZ ;  /* 0x0000000804047890 */ /* 0x000fc6000fffe0ff */
[----:B-----5:R-:W-:Y:S01]  /*05d0*/  FFMA R20, R25, R26, R20 ;  /* 0x0000001a19147223 */ /* 0x020fe20000000014 */
[----:B------:R-:W-:Y:S01]  /*05e0*/  UISETP.NE.AND UP0, UPT, UR4, URZ, UPT ;  /* 0x000000ff0400728c */ /* 0x000fe2000bf05270 */
[----:B------:R-:W-:Y:S02]  /*05f0*/  MOV R14, UR16 ;  /* 0x00000010000e7c02 */ /* 0x000fe40008000f00 */
[----:B------:R-:W-:Y:S02]  /*0600*/  MOV R17, UR16 ;  /* 0x0000001000117c02 */ /* 0x000fe40008000f00 */
[----:B------:R-:W-:Y:S02]  /*0610*/  MOV R25, UR16 ;  /* 0x0000001000197c02 */ /* 0x000fe40008000f00 */
[----:B0-----:R-:W-:Y:S02]  /*0620*/  MOV R13, UR16 ;  /* 0x00000010000d7c02 */ /* 0x001fe40008000f00 */
[----:B------:R-:W-:-:S02]  /*0630*/  LEA R7, R14, R7, 0x3 ;  /* 0x000000070e077211 */ /* 0x000fc400078e18ff */
[----:B------:R-:W-:Y:S02]  /*0640*/  LEA R6, R17, R6, 0x3 ;  /* 0x0000000611067211 */ /* 0x000fe400078e18ff */
[----:B------:R-:W-:Y:S02]  /*0650*/  LEA R4, R25, R4, 0x3 ;  /* 0x0000000419047211 */ /* 0x000fe400078e18ff */
[----:B------:R-:W-:Y:S02]  /*0660*/  LEA R10, R13, R10, 0x3 ;  /* 0x0000000a0d0a7211 */ /* 0x000fe400078e18ff */
[----:B------:R-:W-:Y:S02]  /*0670*/  LEA R8, R17, R8, 0x3 ;  /* 0x0000000811087211 */ /* 0x000fe400078e18ff */
[C---:B------:R-:W-:Y:S02]  /*0680*/  LEA R9, R14.reuse, R9, 0x3 ;  /* 0x000000090e097211 */ /* 0x040fe400078e18ff */
[----:B------:R-:W-:-:S02]  /*0690*/  LEA R5, R14, R5, 0x3 ;  /* 0x000000050e057211 */ /* 0x000fc400078e18ff */
[----:B------:R-:W-:Y:S01]  /*06a0*/  LEA R2, R13, R2, 0x3 ;  /* 0x000000020d027211 */ /* 0x000fe200078e18ff */
[----:B--2---:R-:W-:-:S04]  /*06b0*/  FFMA R20, R21, R24, R20 ;  /* 0x0000001815147223 */ /* 0x004fc80000000014 */
[----:B---3--:R-:W-:Y:S01]  /*06c0*/  FFMA R15, R15, R16, R20 ;  /* 0x000000100f0f7223 */ /* 0x008fe20000000014 */
[----:B------:R-:W-:-:S03]  /*06d0*/  IMAD.U32 R16, RZ, RZ, UR16 ;  /* 0x00000010ff107e24 */ /* 0x000fc6000f8e00ff */
[----:B------:R-:W-:Y:S02]  /*06e0*/  FFMA R18, R18, R29, R15 ;  /* 0x0000001d12127223 */ /* 0x000fe4000000000f */
[----:B------:R-:W-:Y:S02]  /*06f0*/  LEA R11, R16, R11, 0x3 ;  /* 0x0000000b100b7211 */ /* 0x000fe400078e18ff */
[----:B------:R-:W-:Y:S01]  /*0700*/  FFMA R21, R23, R12, R18 ;  /* 0x0000000c17157223 */ /* 0x000fe20000000012 */
[----:B------:R-:W-:Y:S06]  /*0710*/  BRA.U UP0, `(.L_x_4) ;  /* 0xfffffff900d87547 */ /* 0x000fec000b83ffff */
[----:B------:R-:W-:-:S12]  /*0720*/  ULOP3.LUT UR4, UR16, 0x7ffffff8, URZ, 0xc0, !UPT ;  /* 0x7ffffff810047892 */ /* 0x000fd8000f8ec0ff */
.L_x_3:
[----:B------:R-:W-:-:S04]  /*0730*/  ULOP3.LUT UR6, UR16, 0x7, URZ, 0xc0, !UPT ;  /* 0x0000000710067892 */ /* 0x000fc8000f8ec0ff */
[----:B------:R-:W-:-:S09]  /*0740*/  UISETP.NE.AND UP0, UPT, UR6, URZ, UPT ;  /* 0x000000ff0600728c */ /* 0x000fd2000bf05270 */
[----:B------:R-:W-:Y:S05]  /*0750*/  BRA.U !UP0, `(.L_x_5) ;  /* 0x0000000508287547 */ /* 0x000fea000b800000 */
[----:B------:R-:W-:Y:S02]  /*0760*/  UISETP.GE.U32.AND UP0, UPT, UR6, 0x4, UPT ;  /* 0x000000040600788c */ /* 0x000fe4000bf06070 */
[----:B------:R-:W-:-:S04]  /*0770*/  ULOP3.LUT UR5, UR16, 0x3, URZ, 0xc0, !UPT ;  /* 0x0000000310057892 */ /* 0x000fc8000f8ec0ff */
[----:B------:R-:W-:-:S03]  /*0780*/  UISETP.NE.AND UP1, UPT, UR5, URZ, UPT ;  /* 0x000000ff0500728c */ /* 0x000fc6000bf25270 */
[----:B------:R-:W-:Y:S08]  /*0790*/  BRA.U !UP0, `(.L_x_6) ;  /* 0x0000000108787547 */ /* 0x000ff0000b800000 */
[----:B------:R-:W1:Y:S01]  /*07a0*/  LDC.64 R4, c[0x0][0x380] ;  /* 0x0000e000ff047b82 */ /* 0x000e620000000a00 */
[----:B------:R-:W-:Y:S02]  /*07b0*/  MOV R13, UR4 ;  /* 0x00000004000d7c02 */ /* 0x000fe40008000f00 */
[----:B------:R-:W-:-:S03]  /*07c0*/  MOV R9, UR16 ;  /* 0x0000001000097c02 */ /* 0x000fc60008000f00 */
[C---:B------:R-:W-:Y:S02]  /*07d0*/  IMAD R7, R13.reuse, UR16, R3 ;  /* 0x000000100d077c24 */ /* 0x040fe4000f8e0203 */
[----:B------:R-:W-:Y:S01]  /*07e0*/  IMAD R13, R13, UR16, R0 ;  /* 0x000000100d0d7c24 */ /* 0x000fe2000f8e0200 */
[----:B------:R-:W-:-:S03]  /*07f0*/  MOV R23, UR16 ;  /* 0x0000001000177c02 */ /* 0x000fc60008000f00 */
[----:B-1----:R-:W-:-:S04]  /*0800*/  IMAD.WIDE R12, R13, 0x4, R4 ;  /* 0x000000040d0c7825 */ /* 0x002fc800078e0204 */
[C---:B------:R-:W-:Y:S01]  /*0810*/  IMAD.WIDE.U32 R14, R7.reuse, 0x4, R4 ;  /* 0x00000004070e7825 */ /* 0x040fe200078e0004 */
[----:B------:R-:W-:-:S03]  /*0820*/  IADD3 R7, PT, PT, R7, UR16, RZ ;  /* 0x0000001007077c10 */ /* 0x000fc6000fffe0ff */
[----:B------:R-:W-:Y:S01]  /*0830*/  IMAD.WIDE R8, R9, 0x4, R12 ;  /* 0x0000000409087825 */ /* 0x000fe200078e020c */
[C---:B------:R-:W-:Y:S01]  /*0840*/  IADD3 R11, PT, PT, R7.reuse, UR16, RZ ;  /* 0x00000010070b7c10 */ /* 0x040fe2000fffe0ff */
[----:B0-----:R0:W2:Y:S02]  /*0850*/  LDG.E R2, desc[UR14][R14.64] ;  /* 0x0000000e0e027981 */ /* 0x0010a4000c1e1900 */
[----:B------:R-:W-:Y:S01]  /*0860*/  IMAD.WIDE.U32 R16, R7, 0x4, R4 ;  /* 0x0000000407107825 */ /* 0x000fe200078e0004 */
[----:B------:R-:W-:Y:S01]  /*0870*/  IADD3 R19, PT, PT, R11, UR16, RZ ;  /* 0x000000100b137c10 */ /* 0x000fe2000fffe0ff */
[----:B------:R-:W2:Y:S02]  /*0880*/  LDG.E R12, desc[UR14][R12.64] ;  /* 0x0000000e0c0c7981 */ /* 0x000ea4000c1e1900 */
[----:B------:R-:W-:Y:S02]  /*0890*/  IMAD.WIDE R6, R23, 0x4, R8 ;  /* 0x0000000417067825 */ /* 0x000fe400078e0208 */
[----:B------:R-:W3:Y:S02]  /*08a0*/  LDG.E R17, desc[UR14][R16.64] ;  /* 0x0000000e10117981 */ /* 0x000ee4000c1e1900 */
[----:B------:R-:W-:-:S02]  /*08b0*/  IMAD.WIDE.U32 R10, R11, 0x4, R4 ;  /* 0x000000040b0a7825 */ /* 0x000fc400078e0004 */
[----:B------:R-:W3:Y:S02]  /*08c0*/  LDG.E R8, desc[UR14][R8.64] ;  /* 0x0000000e08087981 */ /* 0x000ee4000c1e1900 */
[----:B------:R-:W-:Y:S02]  /*08d0*/  IMAD.WIDE.U32 R4, R19, 0x4, R4 ;  /* 0x0000000413047825 */ /* 0x000fe400078e0004 */
[----:B------:R-:W4:Y:S02]  /*08e0*/  LDG.E R11, desc[UR14][R10.64] ;  /* 0x0000000e0a0b7981 */ /* 0x000f24000c1e1900 */
[----:B0-----:R-:W-:Y:S02]  /*08f0*/  IMAD.WIDE R14, R23, 0x4, R6 ;  /* 0x00000004170e7825 */ /* 0x001fe400078e0206 */
[----:B------:R-:W4:Y:S04]  /*0900*/  LDG.E R6, desc[UR14][R6.64] ;  /* 0x0000000e06067981 */ /* 0x000f28000c1e1900 */
[----:B------:R-:W5:Y:S04]  /*0910*/  LDG.E R5, desc[UR14][R4.64] ;  /* 0x0000000e04057981 */ /* 0x000f68000c1e1900 */
[----:B------:R-:W5:Y:S01]  /*0920*/  LDG.E R14, desc[UR14][R14.64] ;  /* 0x0000000e0e0e7981 */ /* 0x000f62000c1e1900 */
[----:B------:R-:W-:Y:S01]  /*0930*/  UIADD3 UR4, UPT, UPT, UR4, 0x4, URZ ;  /* 0x0000000404047890 */ /* 0x000fe2000fffe0ff */
[----:B--2---:R-:W-:-:S04]  /*0940*/  FFMA R2, R2, R12, R21 ;  /* 0x0000000c02027223 */ /* 0x004fc80000000015 */
[----:B---3--:R-:W-:-:S04]  /*0950*/  FFMA R2, R17, R8, R2 ;  /* 0x0000000811027223 */ /* 0x008fc80000000002 */
[----:B----4-:R-:W-:-:S04]  /*0960*/  FFMA R2, R11, R6, R2 ;  /* 0x000000060b027223 */ /* 0x010fc80000000002 */
[----:B-----5:R-:W-:-:S07]  /*0970*/  FFMA R21, R5, R14, R2 ;  /* 0x0000000e05157223 */ /* 0x020fce0000000002 */
.L_x_6:
[----:B------:R-:W-:Y:S05]  /*0980*/  BRA.U !UP1, `(.L_x_5) ;  /* 0x00000001099c7547 */ /* 0x000fea000b800000 */
[----:B------:R-:W-:Y:S01]  /*0990*/  UISETP.NE.AND UP0, UPT, UR5, 0x1, UPT ;  /* 0x000000010500788c */ /* 0x000fe2000bf05270 */
[----:B------:R-:W-:Y:S01]  /*09a0*/  MOV R11, UR4 ;  /* 0x00000004000b7c02 */ /* 0x000fe20008000f00 */
[----:B------:R-:W-:-:S04]  /*09b0*/  ULOP3.LUT UR5, UR16, 0x1, URZ, 0xc0, !UPT ;  /* 0x0000000110057892 */ /* 0x000fc8000f8ec0ff */
[----:B------:R-:W-:Y:S01]  /*09c0*/  UISETP.NE.U32.AND UP1, UPT, UR5, 0x1, UPT ;  /* 0x000000010500788c */ /* 0x000fe2000bf25070 */
[----:B------:R-:W-:-:S04]  /*09d0*/  PLOP3.LUT P0, PT, PT, PT, UP0, 0x80, 0x8 ;  /* 0x000000000008781c */ /* 0x000fc80003f0f008 */
[----:B------:R-:W1:Y:S01]  /*09e0*/  @UP0 LDCU.64 UR6, c[0x0][0x380] ;  /* 0x00007000ff0607ac */ /* 0x000e620008000a00 */
[----:B------:R-:W-:Y:S01]  /*09f0*/  PLOP3.LUT P1, PT, PT, PT, UP1, 0x80, 0x8 ;  /* 0x000000000008781c */ /* 0x000fe20003f2f018 */
[----:B------:R-:W-:-:S04]  /*0a00*/  @UP0 UIADD3 UR4, UPT, UPT, UR4, 0x2, URZ ;  /* 0x0000000204040890 */ /* 0x000fc8000fffe0ff */
[----:B------:R-:W2:Y:S03]  /*0a10*/  @!UP1 LDCU.64 UR8, c[0x0][0x380] ;  /* 0x00007000ff0897ac */ /* 0x000ea60008000a00 */
[C---:B------:R-:W-:Y:S01]  /*0a20*/  @P0 IMAD R5, R11.reuse, UR16, R3 ;  /* 0x000000100b050c24 */ /* 0x040fe2000f8e0203 */
[----:B------:R-:W-:Y:S01]  /*0a30*/  MOV R19, UR4 ;  /* 0x0000000400137c02 */ /* 0x000fe20008000f00 */
[----:B------:R-:W-:Y:S01]  /*0a40*/  @P0 IMAD R11, R11, UR16, R0 ;  /* 0x000000100b0b0c24 */ /* 0x000fe2000f8e0200 */
[----:B-1----:R-:W-:Y:S01]  /*0a50*/  MOV R9, UR7 ;  /* 0x0000000700097c02 */ /* 0x002fe20008000f00 */
[----:B------:R-:W-:Y:S01]  /*0a60*/  IMAD.U32 R8, RZ, RZ, UR6 ;  /* 0x00000006ff087e24 */ /* 0x000fe2000f8e00ff */
[----:B------:R-:W-:Y:S02]  /*0a70*/  MOV R6, UR6 ;  /* 0x0000000600067c02 */ /* 0x000fe40008000f00 */
[----:B------:R-:W-:Y:S01]  /*0a80*/  MOV R7, UR7 ;  /* 0x0000000700077c02 */ /* 0x000fe20008000f00 */
[C---:B------:R-:W-:Y:S01]  /*0a90*/  @P0 IMAD.WIDE.U32 R14, R5.reuse, 0x4, R8 ;  /* 0x00000004050e0825 */ /* 0x040fe200078e0008 */
[----:B------:R-:W-:-:S03]  /*0aa0*/  @P0 IADD3 R5, PT, PT, R5, UR16, RZ ;  /* 0x0000001005050c10 */ /* 0x000fc6000fffe0ff */
[----:B------:R-:W-:Y:S01]  /*0ab0*/  @P0 IMAD.WIDE R6, R11, 0x4, R6 ;  /* 0x000000040b060825 */ /* 0x000fe200078e0206 */
[----:B--2---:R-:W-:Y:S01]  /*0ac0*/  MOV R12, UR8 ;  /* 0x00000008000c7c02 */ /* 0x004fe20008000f00 */
[----:B0-----:R-:W2:Y:S01]  /*0ad0*/  @P0 LDG.E R2, desc[UR14][R14.64] ;  /* 0x0000000e0e020981 */ /* 0x001ea2000c1e1900 */
[----:B------:R-:W-:Y:S01]  /*0ae0*/  MOV R13, UR9 ;  /* 0x00000009000d7c02 */ /* 0x000fe20008000f00 */
[----:B------:R-:W-:Y:S01]  /*0af0*/  @P0 IMAD.WIDE.U32 R8, R5, 0x4, R8 ;  /* 0x0000000405080825 */ /* 0x000fe200078e0008 */
[----:B------:R-:W-:Y:S02]  /*0b00*/  MOV R5, UR16 ;  /* 0x0000001000057c02 */ /* 0x000fe40008000f00 */
[----:B------:R-:W-:Y:S01]  /*0b10*/  MOV R10, UR8 ;  /* 0x00000008000a7c02 */ /* 0x000fe20008000f00 */
[C---:B------:R-:W-:Y:S01]  /*0b20*/  @!P1 IMAD R17, R19.reuse, UR16, R3 ;  /* 0x0000001013119c24 */ /* 0x040fe2000f8e0203 */
[----:B------:R-:W-:Y:S01]  /*0b30*/  MOV R11, UR9 ;  /* 0x00000009000b7c02 */ /* 0x000fe20008000f00 */
[----:B------:R-:W-:Y:S01]  /*0b40*/  @!P1 IMAD R19, R19, UR16, R0 ;  /* 0x0000001013139c24 */ /* 0x000fe2000f8e0200 */
[----:B------:R-:W3:Y:S01]  /*0b50*/  @P0 LDG.E R9, desc[UR14][R8.64] ;  /* 0x0000000e08090981 */ /* 0x000ee2000c1e1900 */
[----:B------:R-:W-:-:S03]  /*0b60*/  @P0 IMAD.WIDE R4, R5, 0x4, R6 ;  /* 0x0000000405040825 */ /* 0x000fc600078e0206 */
[----:B------:R-:W2:Y:S01]  /*0b70*/  @P0 LDG.E R6, desc[UR14][R6.64] ;  /* 0x0000000e06060981 */ /* 0x000ea2000c1e1900 */
[----:B------:R-:W-:-:S03]  /*0b80*/  @!P1 IMAD.WIDE.U32 R12, R17, 0x4, R12 ;  /* 0x00000004110c9825 */ /* 0x000fc600078e000c */
[----:B------:R-:W3:Y:S01]  /*0b90*/  @P0 LDG.E R4, desc[UR14][R4.64] ;  /* 0x0000000e04040981 */ /* 0x000ee2000c1e1900 */
[----:B------:R-:W-:-:S03]  /*0ba0*/  @!P1 IMAD.WIDE R10, R19, 0x4, R10 ;  /* 0x00000004130a9825 */ /* 0x000fc600078e020a */
[----:B------:R-:W4:Y:S04]  /*0bb0*/  @!P1 LDG.E R12, desc[UR14][R12.64] ;  /* 0x0000000e0c0c9981 */ /* 0x000f28000c1e1900 */
[----:B------:R-:W4:Y:S01]  /*0bc0*/  @!P1 LDG.E R10, desc[UR14][R10.64] ;  /* 0x0000000e0a0a9981 */ /* 0x000f22000c1e1900 */
[----:B--2---:R-:W-:-:S04]  /*0bd0*/  @P0 FFMA R2, R2, R6, R21 ;  /* 0x0000000602020223 */ /* 0x004fc80000000015 */
[----:B---3--:R-:W-:-:S04]  /*0be0*/  @P0 FFMA R21, R9, R4, R2 ;  /* 0x0000000409150223 */ /* 0x008fc80000000002 */
[----:B----4-:R-:W-:-:S07]  /*0bf0*/  @!P1 FFMA R21, R12, R10, R21 ;  /* 0x0000000a0c159223 */ /* 0x010fce0000000015 */
.L_x_5:
[----:B------:R-:W1:Y:S01]  /*0c00*/  LDC.64 R4, c[0x0][0x388] ;  /* 0x0000e200ff047b82 */ /* 0x000e620000000a00 */
[----:B------:R-:W-:-:S04]  /*0c10*/  IMAD R3, R3, UR16, R0 ;  /* 0x0000001003037c24 */ /* 0x000fc8000f8e0200 */
[----:B-1----:R-:W-:-:S05]  /*0c20*/  IMAD.WIDE R2, R3, 0x4, R4 ;  /* 0x0000000403027825 */ /* 0x002fca00078e0204 */
[----:B0-----:R-:W-:Y:S01]  /*0c30*/  STG.E desc[UR14][R2.64], R21 ;  /* 0x0000001502007986 */ /* 0x001fe2000c10190e */
[----:B------:R-:W-:Y:S05]  /*0c40*/  EXIT ;  /* 0x000000000000794d */ /* 0x000fea0003800000 */
.L_x_7:
        /* <DEDUP_REMOVED lines=11> */
.L_x_14:


//--------------------- .text._Z15matrixMultiply1PfS_i --------------------------
	.section	.text._Z15matrixMultiply1PfS_i,"ax",@progbits
	.align	128
        .global         _Z15matrixMultiply1PfS_i
        .type           _Z15matrixMultiply1PfS_i,@function
        .size           _Z15matrixMultiply1PfS_i,(.L_x_15 - _Z15matrixMultiply1PfS_i)
        .other          _Z15matrixMultiply1PfS_i,@"STO_CUDA_ENTRY STV_DEFAULT"
_Z15matrixMultiply1PfS_i:
.text._Z15matrixMultiply1PfS_i:
[----:B------:R-:W-:Y:S01]  /*0000*/  LDC R1, c[0x0][0x37c] ;  /* 0x0000df00ff017b82 */ /* 0x000fe20000000800 */
[----:B------:R-:W0:Y:S01]  /*0010*/  LDCU UR16, c[0x0][0x390] ;  /* 0x00007200ff1077ac */ /* 0x000e220008000800 */
[----:B------:R-:W1:Y:S06]  /*0020*/  S2R R15, SR_CTAID.X ;  /* 0x00000000000f7919 */ /* 0x000e6c0000002500 */
[----:B------:R-:W2:Y:S01]  /*0030*/  S2UR UR5, SR_CTAID.Y ;  /* 0x00000000000579c3 */ /* 0x000ea20000002600 */
[----:B0-----:R-:W-:-:S06]  /*0040*/  UISETP.GE.AND UP0, UPT, UR16, 0x1, UPT ;  /* 0x000000011000788c */ /* 0x001fcc000bf06270 */
[----:B------:R-:W-:-:S13]  /*0050*/  PLOP3.LUT P0, PT, PT, PT, UP0, 0x80, 0x8 ;  /* 0x000000000008781c */ /* 0x000fda0003f0f008 */
[----:B-12---:R-:W-:Y:S05]  /*0060*/  @!P0 EXIT ;  /* 0x000000000000894d */ /* 0x006fea0003800000 */
[----:B------:R-:W0:Y:S01]  /*0070*/  S2R R14, SR_TID.Y ;  /* 0x00000000000e7919 */ /* 0x000e220000002200 */
[----:B------:R-:W1:Y:S01]  /*0080*/  LDCU UR4, c[0x0][0x364] ;  /* 0x00006c80ff0477ac */ /* 0x000e620008000800 */
[----:B------:R-:W2:Y:S01]  /*0090*/  LDC.64 R2, c[0x0][0x388] ;  /* 0x0000e200ff027b82 */ /* 0x000ea20000000a00 */
[----:B------:R-:W3:Y:S01]  /*00a0*/  S2R R4, SR_TID.X ;  /* 0x0000000000047919 */ /* 0x000ee20000002100 */
[----:B------:R-:W3:Y:S01]  /*00b0*/  LDCU UR6, c[0x0][0x360] ;  /* 0x00006c00ff0677ac */ /* 0x000ee20008000800 */
[----:B------:R-:W4:Y:S01]  /*00c0*/  LDCU.64 UR14, c[0x0][0x358] ;  /* 0x00006b00ff0e77ac */ /* 0x000f220008000a00 */
[----:B-1----:R-:W-:-:S06]  /*00d0*/  UIMAD UR4, UR4, UR5, URZ ;  /* 0x00000005040472a4 */ /* 0x002fcc000f8e02ff */
[----:B0-----:R-:W-:Y:S01]  /*00e0*/  IADD3 R0, PT, PT, R14, UR4, RZ ;  /* 0x000000040e007c10 */ /* 0x001fe2000fffe0ff */
[----:B---3--:R-:W-:-:S04]  /*00f0*/  IMAD R15, R15, UR6, R4 ;  /* 0x000000060f0f7c24 */ /* 0x008fc8000f8e0204 */
[----:B------:R-:W-:-:S04]  /*0100*/  IMAD R5, R15, UR16, R0 ;  /* 0x000000100f057c24 */ /* 0x000fc8000f8e0200 */
[----:B--2---:R-:W-:-:S05]  /*0110*/  IMAD.WIDE R2, R5, 0x4, R2 ;  /* 0x0000000405027825 */ /* 0x004fca00078e0202 */
[----:B----4-:R0:W5:Y:S01]  /*0120*/  LDG.E R7, desc[UR14][R2.64] ;  /* 0x0000000e02077981 */ /* 0x010162000c1e1900 */
[----:B------:R-:W-:Y:S01]  /*0130*/  UISETP.GE.U32.AND UP0, UPT, UR16, 0x8, UPT ;  /* 0x000000081000788c */ /* 0x000fe2000bf06070 */
[----:B------:R-:W-:-:S08]  /*0140*/  HFMA2 R4, -RZ, RZ, 0, 0 ;  /* 0x00000000ff047431 */ /* 0x000fd000000001ff */
[----:B0-----:R-:W-:Y:S05]  /*0150*/  BRA.U !UP0, `(.L_x_8) ;  /* 0x0000000508ac7547 */ /* 0x001fea000b800000 */
[----:B------:R-:W0:Y:S01]  /*0160*/  LDCU.64 UR18, c[0x0][0x380] ;  /* 0x00007000ff1277ac */ /* 0x000e220008000a00 */
[----:B------:R-:W-:Y:S02]  /*0170*/  MOV R5, UR4 ;  /* 0x0000000400057c02 */ /* 0x000fe40008000f00 */
[----:B------:R-:W-:Y:S01]  /*0180*/  MOV R9, UR16 ;  /* 0x0000001000097c02 */ /* 0x000fe20008000f00 */
[----:B------:R-:W-:Y:S02]  /*0190*/  ULOP3.LUT UR4, UR16, 0x7ffffff8, URZ, 0xc0, !UPT ;  /* 0x7ffffff810047892 */ /* 0x000fe4000f8ec0ff */
[----:B------:R-:W-:Y:S02]  /*01a0*/  IADD3 R14, PT, PT, R5, UR16, R14 ;  /* 0x00000010050e7c10 */ /* 0x000fe4000fffe00e */
[----:B------:R-:W-:Y:S01]  /*01b0*/  MOV R5, UR16 ;  /* 0x0000001000057c02 */ /* 0x000fe20008000f00 */
[--C-:B------:R-:W-:Y:S01]  /*01c0*/  IMAD R20, R9, 0x5, R0.reuse ;  /* 0x0000000509147824 */ /* 0x100fe200078e0200 */
[----:B------:R-:W-:Y:S01]  /*01d0*/  MOV R21, UR16 ;  /* 0x0000001000157c02 */ /* 0x000fe20008000f00 */
[----:B------:R-:W-:Y:S01]  /*01e0*/  UIADD3 UR4, UPT, UPT, -UR4, URZ, URZ ;  /* 0x000000ff04047290 */ /* 0x000fe2000fffe1ff */
[----:B------:R-:W-:Y:S01]  /*01f0*/  MOV R11, UR16 ;  /* 0x00000010000b7c02 */ /* 0x000fe20008000f00 */
[--C-:B------:R-:W-:Y:S01]  /*0200*/  IMAD R18, R5, 0x3, R0.reuse ;  /* 0x0000000305127824 */ /* 0x100fe200078e0200 */
[----:B------:R-:W-:Y:S01]  /*0210*/  MOV R23, UR16 ;  /* 0x0000001000177c02 */ /* 0x000fe20008000f00 */
[--C-:B------:R-:W-:Y:S01]  /*0220*/  IMAD R21, R21, 0x6, R0.reuse ;  /* 0x0000000615157824 */ /* 0x100fe200078e0200 */
[----:B------:R-:W-:Y:S01]  /*0230*/  MOV R19, UR16 ;  /* 0x0000001000137c02 */ /* 0x000fe20008000f00 */
[----:B------:R-:W-:Y:S01]  /*0240*/  IMAD R22, R11, 0x7, R0 ;  /* 0x000000070b167824 */ /* 0x000fe200078e0200 */
[----:B------:R-:W-:Y:S01]  /*0250*/  MOV R17, R15 ;  /* 0x0000000f00117202 */ /* 0x000fe20000000f00 */
[----:B0-----:R-:W-:Y:S01]  /*0260*/  UIMAD.WIDE.U32 UR6, UR16, 0x10, UR18 ;  /* 0x00000010100678a5 */ /* 0x001fe2000f8e0012 */
[-C--:B------:R-:W-:Y:S01]  /*0270*/  MOV R16, R0.reuse ;  /* 0x0000000000107202 */ /* 0x080fe20000000f00 */
[----:B------:R-:W-:Y:S01]  /*0280*/  UIMAD.WIDE.U32 UR8, UR16, 0x14, UR18 ;  /* 0x00000014100878a5 */ /* 0x000fe2000f8e0012 */
[-C--:B------:R-:W-:Y:S01]  /*0290*/  LEA R23, R23, R0.reuse, 0x1 ;  /* 0x0000000017177211 */ /* 0x080fe200078e08ff */
[----:B------:R-:W-:Y:S01]  /*02a0*/  UIMAD.WIDE.U32 UR10, UR16, 0x18, UR18 ;  /* 0x00000018100a78a5 */ /* 0x000fe2000f8e0012 */
[----:B------:R-:W-:Y:S01]  /*02b0*/  LEA R19, R19, R0, 0x2 ;  /* 0x0000000013137211 */ /* 0x000fe200078e10ff */
[----:B------:R-:W-:-:S12]  /*02c0*/  UIMAD.WIDE.U32 UR12, UR16, 0x1c, UR18 ;  /* 0x0000001c100c78a5 */ /* 0x000fd8000f8e0012 */
.L_x_9:
[----:B------:R-:W-:Y:S01]  /*02d0*/  HFMA2 R4, -RZ, RZ, 0, 2.384185791015625e-07 ;  /* 0x00000004ff047431 */ /* 0x000fe200000001ff */
[----:B------:R-:W-:-:S05]  /*02e0*/  MOV R11, 0x4 ;  /* 0x00000004000b7802 */ /* 0x000fca0000000f00 */
[----:B------:R-:W-:-:S04]  /*02f0*/  IMAD.WIDE.U32 R10, R16, R11, UR18 ;  /* 0x00000012100a7e25 */ /* 0x000fc8000f8e000b */
[----:B------:R-:W-:Y:S02]  /*0300*/  IMAD.WIDE R4, R17, R4, UR18 ;  /* 0x0000001211047e25 */ /* 0x000fe4000f8e0204 */
[----:B------:R-:W2:Y:S04]  /*0310*/  LDG.E R10, desc[UR14][R10.64] ;  /* 0x0000000e0a0a7981 */ /* 0x000ea8000c1e1900 */
[----:B------:R-:W2:Y:S01]  /*0320*/  LDG.E R6, desc[UR14][R4.64] ;  /* 0x0000000e04067981 */ /* 0x000ea2000c1e1900 */
[----:B------:R-:W-:Y:S02]  /*0330*/  MOV R9, UR16 ;  /* 0x0000001000097c02 */ /* 0x000fe40008000f00 */
[----:B------:R-:W-:Y:S01]  /*0340*/  MOV R13, 0x4 ;  /* 0x00000004000d7802 */ /* 0x000fe20000000f00 */
[----:B0-2--5:R-:W-:-:S02]  /*0350*/  FFMA R25, R6, R10, R7 ;  /* 0x0000000a06197223 */ /* 0x025fc40000000007 */
[----:B------:R-:W-:-:S04]  /*0360*/  IMAD.WIDE.U32 R6, R9, 0x4, R4 ;  /* 0x0000000409067825 */ /* 0x000fc800078e0004 */
[----:B------:R-:W-:Y:S01]  /*0370*/  IMAD.WIDE.U32 R8, R14, R13, UR18 ;  /* 0x000000120e087e25 */ /* 0x000fe2000f8e000d */
[----:B------:R0:W-:Y:S04]  /*0380*/  STG.E desc[UR14][R2.64], R25 ;  /* 0x0000001902007986 */ /* 0x0001e8000c10190e */
[----:B------:R-:W2:Y:S04]  /*0390*/  LDG.E R6, desc[UR14][R6.64] ;  /* 0x0000000e06067981 */ /* 0x000ea8000c1e1900 */
[----:B------:R-:W2:Y:S01]  /*03a0*/  LDG.E R8, desc[UR14][R8.64] ;  /* 0x0000000e08087981 */ /* 0x000ea2000c1e1900 */
[----:B------:R-:W-:Y:S01]  /*03b0*/  HFMA2 R10, -RZ, RZ, 0, 2.384185791015625e-07 ;  /* 0x00000004ff0a7431 */ /* 0x000fe200000001ff */
[----:B------:R-:W-:Y:S01]  /*03c0*/  UIMAD.WIDE.U32 UR20, UR16, 0x8, UR18 ;  /* 0x00000008101478a5 */ /* 0x000fe2000f8e0012 */
[----:B------:R-:W-:-:S05]  /*03d0*/  MOV R12, 0x4 ;  /* 0x00000004000c7802 */ /* 0x000fca0000000f00 */
[----:B------:R-:W-:-:S04]  /*03e0*/  IMAD.WIDE.U32 R12, R23, R12, UR18 ;  /* 0x00000012170c7e25 */ /* 0x000fc8000f8e000c */
[----:B------:R-:W-:-:S04]  /*03f0*/  IMAD.WIDE R10, R17, R10, UR20 ;  /* 0x00000014110a7e25 */ /* 0x000fc8000f8e020a */
[----:B--2---:R-:W-:-:S05]  /*0400*/  FFMA R27, R6, R8, R25 ;  /* 0x00000008061b7223 */ /* 0x004fca0000000019 */
[----:B------:R1:W-:Y:S04]  /*0410*/  STG.E desc[UR14][R2.64], R27 ;  /* 0x0000001b02007986 */ /* 0x0003e8000c10190e */
[----:B------:R-:W0:Y:S04]  /*0420*/  LDG.E R10, desc[UR14][R10.64] ;  /* 0x0000000e0a0a7981 */ /* 0x000e28000c1e1900 */
[----:B------:R-:W0:Y:S01]  /*0430*/  LDG.E R12, desc[UR14][R12.64] ;  /* 0x0000000e0c0c7981 */ /* 0x000e22000c1e1900 */
[----:B------:R-:W-:Y:S01]  /*0440*/  HFMA2 R9, -RZ, RZ, 0, 2.384185791015625e-07 ;  /* 0x00000004ff097431 */ /* 0x000fe200000001ff */
[----:B------:R-:W-:-:S05]  /*0450*/  MOV R7, UR16 ;  /* 0x0000001000077c02 */ /* 0x000fca0008000f00 */
[----:B------:R-:W-:-:S04]  /*0460*/  IMAD.WIDE.U32 R4, R7, 0xc, R4 ;  /* 0x0000000c07047825 */ /* 0x000fc800078e0004 */
[----:B------:R-:W-:-:S04]  /*0470*/  IMAD.WIDE.U32 R6, R18, R9, UR18 ;  /* 0x0000001212067e25 */ /* 0x000fc8000f8e0009 */
[----:B0-----:R-:W-:-:S05]  /*0480*/  FFMA R25, R10, R12, R27 ;  /* 0x0000000c0a197223 */ /* 0x001fca000000001b */
[----:B------:R0:W-:Y:S04]  /*0490*/  STG.E desc[UR14][R2.64], R25 ;  /* 0x0000001902007986 */ /* 0x0001e8000c10190e */
[----:B------:R-:W2:Y:S04]  /*04a0*/  LDG.E R4, desc[UR14][R4.64] ;  /* 0x0000000e04047981 */ /* 0x000ea8000c1e1900 */
[----:B------:R-:W2:Y:S01]  /*04b0*/  LDG.E R6, desc[UR14][R6.64] ;  /* 0x0000000e06067981 */ /* 0x000ea2000c1e1900 */
[----:B------:R-:W-:Y:S01]  /*04c0*/  HFMA2 R10, -RZ, RZ, 0, 2.384185791015625e-07 ;  /* 0x00000004ff0a7431 */ /* 0x000fe200000001ff */
[----:B------:R-:W-:-:S05]  /*04d0*/  MOV R8, 0x4 ;  /* 0x0000000400087802 */ /* 0x000fca0000000f00 */
[----:B------:R-:W-:-:S04]  /*04e0*/  IMAD.WIDE R8, R17, R8, UR6 ;  /* 0x0000000611087e25 */ /* 0x000fc8000f8e0208 */
[----:B------:R-:W-:-:S04]  /*04f0*/  IMAD.WIDE.U32 R10, R19, R10, UR18 ;  /* 0x00000012130a7e25 */ /* 0x000fc8000f8e000a */
[----:B--2---:R-:W-:-:S05]  /*0500*/  FFMA R13, R4, R6, R25 ;  /* 0x00000006040d7223 */ /* 0x004fca0000000019 */
[----:B------:R2:W-:Y:S04]  /*0510*/  STG.E desc[UR14][R2.64], R13 ;  /* 0x0000000d02007986 */ /* 0x0005e8000c10190e */
[----:B------:R-:W0:Y:S04]  /*0520*/  LDG.E R8, desc[UR14][R8.64] ;  /* 0x0000000e08087981 */ /* 0x000e28000c1e1900 */
[----:B------:R-:W0:Y:S01]  /*0530*/  LDG.E R10, desc[UR14][R10.64] ;  /* 0x0000000e0a0a7981 */ /* 0x000e22000c1e1900 */
[----:B-1----:R-:W-:Y:S01]  /*0540*/  HFMA2 R27, -RZ, RZ, 0, 2.384185791015625e-07 ;  /* 0x00000004ff1b7431 */ /* 0x002fe200000001ff */
[----:B------:R-:W-:-:S05]  /*0550*/  MOV R12, 0x4 ;  /* 0x00000004000c7802 */ /* 0x000fca0000000f00 */
[----:B------:R-:W-:-:S04]  /*0560*/  IMAD.WIDE R4, R17, R12, UR8 ;  /* 0x0000000811047e25 */ /* 0x000fc8000f8e020c */
[----:B------:R-:W-:-:S04]  /*0570*/  IMAD.WIDE.U32 R6, R20, R27, UR18 ;  /* 0x0000001214067e25 */ /* 0x000fc8000f8e001b */
[----:B0-----:R-:W-:-:S05]  /*0580*/  FFMA R25, R8, R10, R13 ;  /* 0x0000000a08197223 */ /* 0x001fca000000000d */
[----:B------:R0:W-:Y:S04]  /*0590*/  STG.E desc[UR14][R2.64], R25 ;  /* 0x0000001902007986 */ /* 0x0001e8000c10190e */
[----:B------:R-:W3:Y:S04]  /*05a0*/  LDG.E R4, desc[UR14][R4.64] ;  /* 0x0000000e04047981 */ /* 0x000ee8000c1e1900 */
[----:B------:R-:W3:Y:S01]  /*05b0*/  LDG.E R6, desc[UR14][R6.64] ;  /* 0x0000000e06067981 */ /* 0x000ee2000c1e1900 */
[----:B------:R-:W-:Y:S01]  /*05c0*/  MOV R24, 0x4 ;  /* 0x0000000400187802 */ /* 0x000fe20000000f00 */
[----:B------:R-:W-:-:S04]  /*05d0*/  IMAD.WIDE R8, R17, R12, UR10 ;  /* 0x0000000a11087e25 */ /* 0x000fc8000f8e020c */
[----:B------:R-:W-:-:S04]  /*05e0*/  IMAD.WIDE.U32 R10, R21, R24, UR18 ;  /* 0x00000012150a7e25 */ /* 0x000fc8000f8e0018 */
[----:B---3--:R-:W-:-:S05]  /*05f0*/  FFMA R27, R4, R6, R25 ;  /* 0x00000006041b7223 */ /* 0x008fca0000000019 */
[----:B------:R1:W-:Y:S04]  /*0600*/  STG.E desc[UR14][R2.64], R27 ;  /* 0x0000001b02007986 */ /* 0x0003e8000c10190e */
[----:B------:R-:W0:Y:S04]  /*0610*/  LDG.E R8, desc[UR14][R8.64] ;  /* 0x0000000e08087981 */ /* 0x000e28000c1e1900 */
[----:B------:R-:W0:Y:S01]  /*0620*/  LDG.E R10, desc[UR14][R10.64] ;  /* 0x0000000e0a0a7981 */ /* 0x000e22000c1e1900 */
[----:B--2---:R-:W-:Y:S02]  /*0630*/  HFMA2 R13, -RZ, RZ, 0, 2.384185791015625e-07 ;  /* 0x00000004ff0d7431 */ /* 0x004fe400000001ff */
[----:B------:R-:W-:-:S04]  /*0640*/  IMAD.WIDE R4, R17, R12, UR12 ;  /* 0x0000000c11047e25 */ /* 0x000fc8000f8e020c */
[----:B------:R-:W-:-:S04]  /*0650*/  IMAD.WIDE.U32 R12, R22, R13, UR18 ;  /* 0x00000012160c7e25 */ /* 0x000fc8000f8e000d */
[----:B0-----:R-:W-:-:S05]  /*0660*/  FFMA R25, R8, R10, R27 ;  /* 0x0000000a08197223 */ /* 0x001fca000000001b */
[----:B------:R0:W-:Y:S04]  /*0670*/  STG.E desc[UR14][R2.64], R25 ;  /* 0x0000001902007986 */ /* 0x0001e8000c10190e */
[----:B------:R2:W3:Y:S04]  /*0680*/  LDG.E R4, desc[UR14][R4.64] ;  /* 0x0000000e04047981 */ /* 0x0004e8000c1e1900 */
[----:B------:R-:W3:Y:S01]  /*0690*/  LDG.E R12, desc[UR14][R12.64] ;  /* 0x0000000e0c0c7981 */ /* 0x000ee2000c1e1900 */
[----:B------:R-:W-:Y:S01]  /*06a0*/  UIADD3 UR4, UPT, UPT, UR4, 0x8, URZ ;  /* 0x0000000804047890 */ /* 0x000fe2000fffe0ff */
[----:B-1----:R-:W-:-:S02]  /*06b0*/  MOV R27, UR16 ;  /* 0x00000010001b7c02 */ /* 0x002fc40008000f00 */
[----:B------:R-:W-:Y:S01]  /*06c0*/  MOV R6, UR16 ;  /* 0x0000001000067c02 */ /* 0x000fe20008000f00 */
[----:B------:R-:W-:Y:S01]  /*06d0*/  UISETP.NE.AND UP0, UPT, UR4, URZ, UPT ;  /* 0x000000ff0400728c */ /* 0x000fe2000bf05270 */
[----:B------:R-:W-:Y:S02]  /*06e0*/  MOV R9, UR16 ;  /* 0x0000001000097c02 */ /* 0x000fe40008000f00 */
[----:B------:R-:W-:Y:S02]  /*06f0*/  MOV R8, UR16 ;  /* 0x0000001000087c02 */ /* 0x000fe40008000f00 */
[----:B------:R-:W-:Y:S02]  /*0700*/  MOV R11, UR16 ;  /* 0x00000010000b7c02 */ /* 0x000fe40008000f00 */
[----:B--2---:R-:W-:Y:S02]  /*0710*/  MOV R5, UR16 ;  /* 0x0000001000057c02 */ /* 0x004fe40008000f00 */
[----:B------:R-:W-:-:S02]  /*0720*/  LEA R14, R27, R14, 0x3 ;  /* 0x0000000e1b0e7211 */ /* 0x000fc400078e18ff */
[----:B------:R-:W-:Y:S02]  /*0730*/  LEA R23, R6, R23, 0x3 ;  /* 0x0000001706177211 */ /* 0x000fe400078e18ff */
[----:B------:R-:W-:Y:S02]  /*0740*/  LEA R18, R9, R18, 0x3 ;  /* 0x0000001209127211 */ /* 0x000fe400078e18ff */
[----:B------:R-:W-:Y:S02]  /*0750*/  LEA R19, R8, R19, 0x3 ;  /* 0x0000001308137211 */ /* 0x000fe400078e18ff */
[----:B------:R-:W-:Y:S02]  /*0760*/  LEA R20, R11, R20, 0x3 ;  /* 0x000000140b147211 */ /* 0x000fe400078e18ff */
[----:B------:R-:W-:Y:S02]  /*0770*/  LEA R22, R5, R22, 0x3 ;  /* 0x0000001605167211 */ /* 0x000fe400078e18ff */
[----:B------:R-:W-:-:S02]  /*0780*/  LEA R16, R9, R16, 0x3 ;  /* 0x0000001009107211 */ /* 0x000fc400078e18ff */
[----:B------:R-:W-:Y:S01]  /*0790*/  LEA R17, R6, R17, 0x3 ;  /* 0x0000001106117211 */ /* 0x000fe200078e18ff */
[----:B---3--:R-:W-:Y:S01]  /*07a0*/  FFMA R7, R4, R12, R25 ;  /* 0x0000000c04077223 */ /* 0x008fe20000000019 */
[----:B------:R-:W-:-:S04]  /*07b0*/  MOV R4, UR16 ;  /* 0x0000001000047c02 */ /* 0x000fc80008000f00 */
[----:B------:R0:W-:Y:S01]  /*07c0*/  STG.E desc[UR14][R2.64], R7 ;  /* 0x0000000702007986 */ /* 0x0001e2000c10190e */
[----:B------:R-:W-:Y:S01]  /*07d0*/  LEA R21, R4, R21, 0x3 ;  /* 0x0000001504157211 */ /* 0x000fe200078e18ff */
[----:B------:R-:W-:Y:S06]  /*07e0*/  BRA.U UP0, `(.L_x_9) ;  /* 0xfffffff900b87547 */ /* 0x000fec000b83ffff */
[----:B------:R-:W-:-:S06]  /*07f0*/  ULOP3.LUT UR4, UR16, 0x7ffffff8, URZ, 0xc0, !UPT ;  /* 0x7ffffff810047892 */ /* 0x000fcc000f8ec0ff */
[----:B------:R-:W-:-:S07]  /*0800*/  MOV R4, UR4 ;  /* 0x0000000400047c02 */ /* 0x000fce0008000f00 */
.L_x_8:
[----:B------:R-:W-:-:S06]  /*0810*/  ULOP3.LUT UR4, UR16, 0x7, URZ, 0xc0, !UPT ;  /* 0x0000000710047892 */ /* 0x000fcc000f8ec0ff */
[----:B------:R-:W-:-:S13]  /*0820*/  ISETP.NE.AND P0, PT, RZ, UR4, PT ;  /* 0x00000004ff007c0c */ /* 0x000fda000bf05270 */
[----:B------:R-:W-:Y:S05]  /*0830*/  @!P0 EXIT ;  /* 0x000000000000894d */ /* 0x000fea0003800000 */
[----:B------:R-:W-:Y:S02]  /*0840*/  UISETP.GE.U32.AND UP0, UPT, UR4, 0x4, UPT ;  /* 0x000000040400788c */ /* 0x000fe4000bf06070 */
[----:B------:R-:W-:-:S07]  /*0850*/  ULOP3.LUT UR4, UR16, 0x3, URZ, 0xc0, !UPT ;  /* 0x0000000310047892 */ /* 0x000fce000f8ec0ff */
[----:B------:R-:W-:Y:S05]  /*0860*/  BRA.U !UP0, `(.L_x_10) ;  /* 0x0000000108847547 */ /* 0x000fea000b800000 */
[----:B------:R-:W1:Y:S01]  /*0870*/  LDC.64 R8, c[0x0][0x380] ;  /* 0x0000e000ff087b82 */ /* 0x000e620000000a00 */
[C---:B------:R-:W-:Y:S02]  /*0880*/  IMAD R5, R4.reuse, UR16, R0 ;  /* 0x0000001004057c24 */ /* 0x040fe4000f8e0200 */
[----:B------:R-:W-:Y:S02]  /*0890*/  IMAD R11, R4, UR16, R15 ;  /* 0x00000010040b7c24 */ /* 0x000fe4000f8e020f */
[----:B-1----:R-:W-:-:S04]  /*08a0*/  IMAD.WIDE.U32 R12, R5, 0x4, R8 ;  /* 0x00000004050c7825 */ /* 0x002fc800078e0008 */
[----:B------:R-:W-:Y:S02]  /*08b0*/  IMAD.WIDE R10, R11, 0x4, R8 ;  /* 0x000000040b0a7825 */ /* 0x000fe400078e0208 */
[----:B------:R-:W2:Y:S04]  /*08c0*/  LDG.E R12, desc[UR14][R12.64] ;  /* 0x0000000e0c0c7981 */ /* 0x000ea8000c1e1900 */
[----:B------:R-:W2:Y:S01]  /*08d0*/  LDG.E R6, desc[UR14][R10.64] ;  /* 0x0000000e0a067981 */ /* 0x000ea2000c1e1900 */
[----:B------:R-:W-:Y:S02]  /*08e0*/  IADD3 R19, PT, PT, R5, UR16, RZ ;  /* 0x0000001005137c10 */ /* 0x000fe4000fffe0ff */
[----:B------:R-:W-:-:S03]  /*08f0*/  MOV R21, UR16 ;  /* 0x0000001000157c02 */ /* 0x000fc60008000f00 */
[----:B------:R-:W-:-:S04]  /*0900*/  IMAD.WIDE.U32 R16, R19, 0x4, R8 ;  /* 0x0000000413107825 */ /* 0x000fc800078e0008 */
[----:B--2--5:R-:W-:Y:S01]  /*0910*/  FFMA R5, R6, R12, R7 ;  /* 0x0000000c06057223 */ /* 0x024fe20000000007 */
[----:B0-----:R-:W-:-:S04]  /*0920*/  IMAD.WIDE.U32 R6, R21, 0x4, R10 ;  /* 0x0000000415067825 */ /* 0x001fc800078e000a */
[----:B------:R0:W-:Y:S04]  /*0930*/  STG.E desc[UR14][R2.64], R5 ;  /* 0x0000000502007986 */ /* 0x0001e8000c10190e */
[----:B------:R-:W2:Y:S04]  /*0940*/  LDG.E R16, desc[UR14][R16.64] ;  /* 0x0000000e10107981 */ /* 0x000ea8000c1e1900 */
[----:B------:R-:W2:Y:S01]  /*0950*/  LDG.E R14, desc[UR14][R6.64] ;  /* 0x0000000e060e7981 */ /* 0x000ea2000c1e1900 */
[----:B------:R-:W-:Y:S02]  /*0960*/  IADD3 R21, PT, PT, R19, UR16, RZ ;  /* 0x0000001013157c10 */ /* 0x000fe4000fffe0ff */
[----:B------:R-:W-:-:S03]  /*0970*/  MOV R23, UR16 ;  /* 0x0000001000177c02 */ /* 0x000fc60008000f00 */
[----:B------:R-:W-:-:S04]  /*0980*/  IMAD.WIDE.U32 R12, R21, 0x4, R8 ;  /* 0x00000004150c7825 */ /* 0x000fc800078e0008 */
[----:B------:R-:W-:-:S04]  /*0990*/  IMAD.WIDE.U32 R10, R23, 0x4, R6 ;  /* 0x00000004170a7825 */ /* 0x000fc800078e0006 */
[----:B--2---:R-:W-:-:S05]  /*09a0*/  FFMA R19, R14, R16, R5 ;  /* 0x000000100e137223 */ /* 0x004fca0000000005 */
[----:B------:R1:W-:Y:S04]  /*09b0*/  STG.E desc[UR14][R2.64], R19 ;  /* 0x0000001302007986 */ /* 0x0003e8000c10190e */
[----:B------:R-:W0:Y:S04]  /*09c0*/  LDG.E R12, desc[UR14][R12.64] ;  /* 0x0000000e0c0c7981 */ /* 0x000e28000c1e1900 */
[----:B------:R-:W0:Y:S01]  /*09d0*/  LDG.E R14, desc[UR14][R10.64] ;  /* 0x0000000e0a0e7981 */ /* 0x000e22000c1e1900 */
[----:B------:R-:W-:Y:S01]  /*09e0*/  IADD3 R21, PT, PT, R21, UR16, RZ ;  /* 0x0000001015157c10 */ /* 0x000fe2000fffe0ff */
[----:B------:R-:W-:-:S04]  /*09f0*/  IMAD.WIDE.U32 R16, R23, 0x4, R10 ;  /* 0x0000000417107825 */ /* 0x000fc800078e000a */
[----:B------:R-:W-:-:S04]  /*0a00*/  IMAD.WIDE.U32 R8, R21, 0x4, R8 ;  /* 0x0000000415087825 */ /* 0x000fc800078e0008 */
[----:B0-----:R-:W-:-:S05]  /*0a10*/  FFMA R5, R14, R12, R19 ;  /* 0x0000000c0e057223 */ /* 0x001fca0000000013 */
[----:B------:R1:W-:Y:S04]  /*0a20*/  STG.E desc[UR14][R2.64], R5 ;  /* 0x0000000502007986 */ /* 0x0003e8000c10190e */
[----:B------:R-:W2:Y:S04]  /*0a30*/  LDG.E R16, desc[UR14][R16.64] ;  /* 0x0000000e10107981 */ /* 0x000ea8000c1e1900 */
[----:B------:R-:W2:Y:S01]  /*0a40*/  LDG.E R8, desc[UR14][R8.64] ;  /* 0x0000000e08087981 */ /* 0x000ea2000c1e1900 */
[----:B------:R-:W-:Y:S01]  /*0a50*/  IADD3 R4, PT, PT, R4, 0x4, RZ ;  /* 0x0000000404047810 */ /* 0x000fe20007ffe0ff */
[----:B--2---:R-:W-:-:S05]  /*0a60*/  FFMA R7, R16, R8, R5 ;  /* 0x0000000810077223 */ /* 0x004fca0000000005 */
[----:B------:R1:W-:Y:S02]  /*0a70*/  STG.E desc[UR14][R2.64], R7 ;  /* 0x0000000702007986 */ /* 0x0003e4000c10190e */
.L_x_10:
[----:B------:R-:W-:-:S13]  /*0a80*/  ISETP.NE.AND P0, PT, RZ, UR4, PT ;  /* 0x00000004ff007c0c */ /* 0x000fda000bf05270 */
[----:B------:R-:W-:Y:S05]  /*0a90*/  @!P0 EXIT ;  /* 0x000000000000894d */ /* 0x000fea0003800000 */
[----:B------:R-:W-:-:S09]  /*0aa0*/  UISETP.NE.AND UP0, UPT, UR4, 0x1, UPT ;  /* 0x000000010400788c */ /* 0x000fd2000bf05270 */
[----:B------:R-:W-:Y:S05]  /*0ab0*/  BRA.U !UP0, `(.L_x_11) ;  /* 0x0000000108487547 */ /* 0x000fea000b800000 */
[----:B------:R-:W2:Y:S01]  /*0ac0*/  LDC.64 R8, c[0x0][0x380] ;  /* 0x0000e000ff087b82 */ /* 0x000ea20000000a00 */
[C---:B-1----:R-:W-:Y:S02]  /*0ad0*/  IMAD R5, R4.reuse, UR16, R0 ;  /* 0x0000001004057c24 */ /* 0x042fe4000f8e0200 */
[----:B------:R-:W-:Y:S02]  /*0ae0*/  IMAD R11, R4, UR16, R15 ;  /* 0x00000010040b7c24 */ /* 0x000fe4000f8e020f */
[----:B--2---:R-:W-:-:S04]  /*0af0*/  IMAD.WIDE.U32 R12, R5, 0x4, R8 ;  /* 0x00000004050c7825 */ /* 0x004fc800078e0008 */
[----:B------:R-:W-:Y:S02]  /*0b00*/  IMAD.WIDE R10, R11, 0x4, R8 ;  /* 0x000000040b0a7825 */ /* 0x000fe400078e0208 */
[----:B------:R-:W2:Y:S04]  /*0b10*/  LDG.E R12, desc[UR14][R12.64] ;  /* 0x0000000e0c0c7981 */ /* 0x000ea8000c1e1900 */
[----:B------:R-:W2:Y:S01]  /*0b20*/  LDG.E R6, desc[UR14][R10.64] ;  /* 0x0000000e0a067981 */ /* 0x000ea2000c1e1900 */
[----:B------:R-:W-:Y:S02]  /*0b30*/  MOV R17, UR16 ;  /* 0x0000001000117c02 */ /* 0x000fe40008000f00 */
[----:B------:R-:W-:-:S03]  /*0b40*/  IADD3 R19, PT, PT, R5, UR16, RZ ;  /* 0x0000001005137c10 */ /* 0x000fc6000fffe0ff */
[----:B------:R-:W-:-:S04]  /*0b50*/  IMAD.WIDE.U32 R16, R17, 0x4, R10 ;  /* 0x0000000411107825 */ /* 0x000fc800078e000a */
[----:B------:R-:W-:-:S04]  /*0b60*/  IMAD.WIDE.U32 R8, R19, 0x4, R8 ;  /* 0x0000000413087825 */ /* 0x000fc800078e0008 */
[----:B--2--5:R-:W-:-:S05]  /*0b70*/  FFMA R5, R6, R12, R7 ;  /* 0x0000000c06057223 */ /* 0x024fca0000000007 */
[----:B------:R2:W-:Y:S04]  /*0b80*/  STG.E desc[UR14][R2.64], R5 ;  /* 0x0000000502007986 */ /* 0x0005e8000c10190e */
[----:B------:R-:W0:Y:S04]  /*0b90*/  LDG.E R16, desc[UR14][R16.64] ;  /* 0x0000000e10107981 */ /* 0x000e28000c1e1900 */
[----:B------:R-:W0:Y:S01]  /*0ba0*/  LDG.E R8, desc[UR14][R8.64] ;  /* 0x0000000e08087981 */ /* 0x000e22000c1e1900 */
[----:B------:R-:W-:Y:S01]  /*0bb0*/  IADD3 R4, PT, PT, R4, 0x2, RZ ;  /* 0x0000000204047810 */ /* 0x000fe20007ffe0ff */
[----:B0-----:R-:W-:-:S05]  /*0bc0*/  FFMA R7, R16, R8, R5 ;  /* 0x0000000810077223 */ /* 0x001fca0000000005 */
[----:B------:R2:W-:Y:S02]  /*0bd0*/  STG.E desc[UR14][R2.64], R7 ;  /* 0x0000000702007986 */ /* 0x0005e4000c10190e */
.L_x_11:
[----:B------:R-:W-:-:S04]  /*0be0*/  ULOP3.LUT UR4, UR16, 0x1, URZ, 0xc0, !UPT ;  /* 0x0000000110047892 */ /* 0x000fc8000f8ec0ff */
[----:B------:R-:W-:-:S06]  /*0bf0*/  UISETP.NE.U32.AND UP0, UPT, UR4, 0x1, UPT ;  /* 0x000000010400788c */ /* 0x000fcc000bf05070 */
[----:B------:R-:W-:-:S13]  /*0c00*/  PLOP3.LUT P0, PT, PT, PT, UP0, 0x80, 0x8 ;  /* 0x000000000008781c */ /* 0x000fda0003f0f008 */
[----:B------:R-:W-:Y:S05]  /*0c10*/  @P0 EXIT ;  /* 0x000000000000094d */ /* 0x000fea0003800000 */
[----:B------:R-:W3:Y:S01]  /*0c20*/  LDC.64 R8, c[0x0][0x380] ;  /* 0x0000e000ff087b82 */ /* 0x000ee20000000a00 */
[C---:B-12---:R-:W-:Y:S02]  /*0c30*/  IMAD R5, R4.reuse, UR16, R15 ;  /* 0x0000001004057c24 */ /* 0x046fe4000f8e020f */
[----:B------:R-:W-:Y:S02]  /*0c40*/  IMAD R11, R4, UR16, R0 ;  /* 0x00000010040b7c24 */ /* 0x000fe4000f8e0200 */
[----:B---3--:R-:W-:-:S04]  /*0c50*/  IMAD.WIDE R4, R5, 0x4, R8 ;  /* 0x0000000405047825 */ /* 0x008fc800078e0208 */
[----:B------:R-:W-:Y:S02]  /*0c60*/  IMAD.WIDE.U32 R8, R11, 0x4, R8 ;  /* 0x000000040b087825 */ /* 0x000fe400078e0008 */
[----:B------:R-:W0:Y:S04]  /*0c70*/  LDG.E R4, desc[UR14][R4.64] ;  /* 0x0000000e04047981 */ /* 0x000e28000c1e1900 */
[----:B------:R-:W0:Y:S02]  /*0c80*/  LDG.E R8, desc[UR14][R8.64] ;  /* 0x0000000e08087981 */ /* 0x000e24000c1e1900 */
[----:B0----5:R-:W-:-:S05]  /*0c90*/  FFMA R7, R4, R8, R7 ;  /* 0x0000000804077223 */ /* 0x021fca0000000007 */
[----:B------:R-:W-:Y:S01]  /*0ca0*/  STG.E desc[UR14][R2.64], R7 ;  /* 0x0000000702007986 */ /* 0x000fe2000c10190e */
[----:B------:R-:W-:Y:S05]  /*0cb0*/  EXIT ;  /* 0x000000000000794d */ /* 0x000fea0003800000 */
.L_x_12:
        /* <DEDUP_REMOVED lines=12> */
.L_x_15:


//--------------------- .nv.shared._Z15matrixMultiply3PfS_i --------------------------
	.section	.nv.shared._Z15matrixMultiply3PfS_i,"aw",@nobits
	.sectionflags	@""
	.align	4
.nv.shared._Z15matrixMultiply3PfS_i:
	.zero		5120


//--------------------- .nv.shared.reserved.0     --------------------------
	.section	.nv.shared.reserved.0,"aw",@nobits
	.weak		__nv_reservedSMEM_offset_0_alias
	.size		__nv_reservedSMEM_offset_0_alias, 0, 64
	.other		__nv_reservedSMEM_offset_0_alias,@"STO_CUDA_RESERVED_SHARED STV_DEFAULT"
__nv_reservedSMEM_offset_0_alias:
	.zero		0
	.zero		64


//--------------------- .nv.constant0._Z15matrixMultiply3PfS_i --------------------------
	.section	.nv.constant0._Z15matrixMultiply3PfS_i,"a",@progbits
	.sectionflags	@""
	.align	4
.nv.constant0._Z15matrixMultiply3PfS_i:
	.zero		916


//--------------------- .nv.constant0._Z15matrixMultiply2PfS_i --------------------------
	.section	.nv.constant0._Z15matrixMultiply2PfS_i,"a",@progbits
	.sectionflags	@""
	.align	4
.nv.constant0._Z15matrixMultiply2PfS_i:
	.zero		916


//--------------------- .nv.constant0._Z15matrixMultiply1PfS_i --------------------------
	.section	.nv.constant0._Z15matrixMultiply1PfS_i,"a",@progbits
	.sectionflags	@""
	.align	4
.nv.constant0._Z15matrixMultiply1PfS_i:
	.zero		916


//--------------------- SYMBOLS --------------------------

	.type		.nv.reservedSmem.offset0,@object
	.size		.nv.reservedSmem.offset0,0x4
	.type		.nv.reservedSmem.cap,@object
	.size		.nv.reservedSmem.cap,0x4
